//
// Generated by NVIDIA NVVM Compiler
//
// Compiler Build ID: CL-36424714
// Cuda compilation tools, release 13.0, V13.0.88
// Based on NVVM 20.0.0
//

.version 9.0
.target sm_100
.address_size 64

	// .globl	_Z13compactKernelPiS_S_S_i
.global .align 1 .b8 _ZN34_INTERNAL_025748e9_4_k_cu_1ac5269e4cuda3std3__45__cpo5beginE[1];
.global .align 1 .b8 _ZN34_INTERNAL_025748e9_4_k_cu_1ac5269e4cuda3std3__45__cpo3endE[1];
.global .align 1 .b8 _ZN34_INTERNAL_025748e9_4_k_cu_1ac5269e4cuda3std3__45__cpo6cbeginE[1];
.global .align 1 .b8 _ZN34_INTERNAL_025748e9_4_k_cu_1ac5269e4cuda3std3__45__cpo4cendE[1];
.global .align 1 .b8 _ZN34_INTERNAL_025748e9_4_k_cu_1ac5269e4cuda3std3__45__cpo6rbeginE[1];
.global .align 1 .b8 _ZN34_INTERNAL_025748e9_4_k_cu_1ac5269e4cuda3std3__45__cpo4rendE[1];
.global .align 1 .b8 _ZN34_INTERNAL_025748e9_4_k_cu_1ac5269e4cuda3std3__45__cpo7crbeginE[1];
.global .align 1 .b8 _ZN34_INTERNAL_025748e9_4_k_cu_1ac5269e4cuda3std3__45__cpo5crendE[1];
.global .align 1 .b8 _ZN34_INTERNAL_025748e9_4_k_cu_1ac5269e4cuda3std3__436_GLOBAL__N__025748e9_4_k_cu_1ac5269e6ignoreE[1];
.global .align 1 .b8 _ZN34_INTERNAL_025748e9_4_k_cu_1ac5269e4cuda3std3__419piecewise_constructE[1];
.global .align 1 .b8 _ZN34_INTERNAL_025748e9_4_k_cu_1ac5269e4cuda3std3__48in_placeE[1];
.global .align 1 .b8 _ZN34_INTERNAL_025748e9_4_k_cu_1ac5269e4cuda3std3__420unreachable_sentinelE[1];
.global .align 1 .b8 _ZN34_INTERNAL_025748e9_4_k_cu_1ac5269e4cuda3std3__47nulloptE[1];
.global .align 1 .b8 _ZN34_INTERNAL_025748e9_4_k_cu_1ac5269e4cuda3std3__48unexpectE[1];
.global .align 1 .b8 _ZN34_INTERNAL_025748e9_4_k_cu_1ac5269e4cuda3std6ranges3__45__cpo4swapE[1];
.global .align 1 .b8 _ZN34_INTERNAL_025748e9_4_k_cu_1ac5269e4cuda3std6ranges3__45__cpo9iter_moveE[1];
.global .align 1 .b8 _ZN34_INTERNAL_025748e9_4_k_cu_1ac5269e4cuda3std6ranges3__45__cpo5beginE[1];
.global .align 1 .b8 _ZN34_INTERNAL_025748e9_4_k_cu_1ac5269e4cuda3std6ranges3__45__cpo3endE[1];
.global .align 1 .b8 _ZN34_INTERNAL_025748e9_4_k_cu_1ac5269e4cuda3std6ranges3__45__cpo6cbeginE[1];
.global .align 1 .b8 _ZN34_INTERNAL_025748e9_4_k_cu_1ac5269e4cuda3std6ranges3__45__cpo4cendE[1];
.global .align 1 .b8 _ZN34_INTERNAL_025748e9_4_k_cu_1ac5269e4cuda3std6ranges3__45__cpo7advanceE[1];
.global .align 1 .b8 _ZN34_INTERNAL_025748e9_4_k_cu_1ac5269e4cuda3std6ranges3__45__cpo9iter_swapE[1];
.global .align 1 .b8 _ZN34_INTERNAL_025748e9_4_k_cu_1ac5269e4cuda3std6ranges3__45__cpo4nextE[1];
.global .align 1 .b8 _ZN34_INTERNAL_025748e9_4_k_cu_1ac5269e4cuda3std6ranges3__45__cpo4prevE[1];
.global .align 1 .b8 _ZN34_INTERNAL_025748e9_4_k_cu_1ac5269e4cuda3std6ranges3__45__cpo4dataE[1];
.global .align 1 .b8 _ZN34_INTERNAL_025748e9_4_k_cu_1ac5269e4cuda3std6ranges3__45__cpo5cdataE[1];
.global .align 1 .b8 _ZN34_INTERNAL_025748e9_4_k_cu_1ac5269e4cuda3std6ranges3__45__cpo4sizeE[1];
.global .align 1 .b8 _ZN34_INTERNAL_025748e9_4_k_cu_1ac5269e4cuda3std6ranges3__45__cpo5ssizeE[1];
.global .align 1 .b8 _ZN34_INTERNAL_025748e9_4_k_cu_1ac5269e4cuda3std6ranges3__45__cpo8distanceE[1];
.global .align 1 .b8 _ZN34_INTERNAL_025748e9_4_k_cu_1ac5269e6thrust24THRUST_300001_SM_1000_NS8cuda_cub3parE[1];
.global .align 1 .b8 _ZN34_INTERNAL_025748e9_4_k_cu_1ac5269e6thrust24THRUST_300001_SM_1000_NS8cuda_cub10par_nosyncE[1];
.global .align 1 .b8 _ZN34_INTERNAL_025748e9_4_k_cu_1ac5269e6thrust24THRUST_300001_SM_1000_NS6system6detail10sequential3seqE[1];
.global .align 1 .b8 _ZN34_INTERNAL_025748e9_4_k_cu_1ac5269e6thrust24THRUST_300001_SM_1000_NS12placeholders2_1E[1];
.global .align 1 .b8 _ZN34_INTERNAL_025748e9_4_k_cu_1ac5269e6thrust24THRUST_300001_SM_1000_NS12placeholders2_2E[1];
.global .align 1 .b8 _ZN34_INTERNAL_025748e9_4_k_cu_1ac5269e6thrust24THRUST_300001_SM_1000_NS12placeholders2_3E[1];
.global .align 1 .b8 _ZN34_INTERNAL_025748e9_4_k_cu_1ac5269e6thrust24THRUST_300001_SM_1000_NS12placeholders2_4E[1];
.global .align 1 .b8 _ZN34_INTERNAL_025748e9_4_k_cu_1ac5269e6thrust24THRUST_300001_SM_1000_NS12placeholders2_5E[1];
.global .align 1 .b8 _ZN34_INTERNAL_025748e9_4_k_cu_1ac5269e6thrust24THRUST_300001_SM_1000_NS12placeholders2_6E[1];
.global .align 1 .b8 _ZN34_INTERNAL_025748e9_4_k_cu_1ac5269e6thrust24THRUST_300001_SM_1000_NS12placeholders2_7E[1];
.global .align 1 .b8 _ZN34_INTERNAL_025748e9_4_k_cu_1ac5269e6thrust24THRUST_300001_SM_1000_NS12placeholders2_8E[1];
.global .align 1 .b8 _ZN34_INTERNAL_025748e9_4_k_cu_1ac5269e6thrust24THRUST_300001_SM_1000_NS12placeholders2_9E[1];
.global .align 1 .b8 _ZN34_INTERNAL_025748e9_4_k_cu_1ac5269e6thrust24THRUST_300001_SM_1000_NS12placeholders3_10E[1];
.global .align 1 .b8 _ZN34_INTERNAL_025748e9_4_k_cu_1ac5269e6thrust24THRUST_300001_SM_1000_NS3seqE[1];
.extern .shared .align 16 .b8 temp[];

.visible .entry _Z13compactKernelPiS_S_S_i(
	.param .u64 .ptr .align 1 _Z13compactKernelPiS_S_S_i_param_0,
	.param .u64 .ptr .align 1 _Z13compactKernelPiS_S_S_i_param_1,
	.param .u64 .ptr .align 1 _Z13compactKernelPiS_S_S_i_param_2,
	.param .u64 .ptr .align 1 _Z13compactKernelPiS_S_S_i_param_3,
	.param .u32 _Z13compactKernelPiS_S_S_i_param_4
)
{
	.reg .pred 	%p<6>;
	.reg .b32 	%r<17>;
	.reg .b64 	%rd<15>;

	ld.param.u64 	%rd6, [_Z13compactKernelPiS_S_S_i_param_1];
	ld.param.u64 	%rd7, [_Z13compactKernelPiS_S_S_i_param_2];
	ld.param.u64 	%rd5, [_Z13compactKernelPiS_S_S_i_param_3];
	ld.param.u32 	%r8, [_Z13compactKernelPiS_S_S_i_param_4];
	cvta.to.global.u64 	%rd1, %rd7;
	cvta.to.global.u64 	%rd2, %rd6;
	mov.u32 	%r9, %ctaid.x;
	mov.u32 	%r1, %ntid.x;
	mov.u32 	%r10, %tid.x;
	mad.lo.s32 	%r16, %r9, %r1, %r10;
	setp.ge.s32 	%p1, %r16, %r8;
	@%p1 bra 	$L__BB0_9;
	add.s32 	%r3, %r8, -1;
	mov.u32 	%r11, %nctaid.x;
	mul.lo.s32 	%r4, %r1, %r11;
	mul.wide.s32 	%rd8, %r8, 4;
	add.s64 	%rd3, %rd2, %rd8;
	cvta.to.global.u64 	%rd4, %rd5;
$L__BB0_2:
	setp.ne.s32 	%p2, %r16, %r3;
	@%p2 bra 	$L__BB0_4;
	ld.global.u32 	%r12, [%rd3+-4];
	mul.wide.s32 	%rd9, %r12, 4;
	add.s64 	%rd10, %rd1, %rd9;
	st.global.u32 	[%rd10], %r8;
	ld.global.u32 	%r13, [%rd3+-4];
	st.global.u32 	[%rd4], %r13;
$L__BB0_4:
	setp.ne.s32 	%p3, %r16, 0;
	@%p3 bra 	$L__BB0_6;
	mov.b32 	%r15, 0;
	st.global.u32 	[%rd1], %r15;
	bra.uni 	$L__BB0_8;
$L__BB0_6:
	mul.wide.s32 	%rd11, %r16, 4;
	add.s64 	%rd12, %rd2, %rd11;
	ld.global.u32 	%r6, [%rd12];
	ld.global.u32 	%r14, [%rd12+-4];
	setp.eq.s32 	%p4, %r6, %r14;
	@%p4 bra 	$L__BB0_8;
	mul.wide.s32 	%rd13, %r6, 4;
	add.s64 	%rd14, %rd1, %rd13;
	st.global.u32 	[%rd14+-4], %r16;
$L__BB0_8:
	add.s32 	%r16, %r16, %r4;
	setp.lt.s32 	%p5, %r16, %r8;
	@%p5 bra 	$L__BB0_2;
$L__BB0_9:
	ret;

}
	// .globl	_Z13scatterKernelPiS_S_S_S_
.visible .entry _Z13scatterKernelPiS_S_S_S_(
	.param .u64 .ptr .align 1 _Z13scatterKernelPiS_S_S_S__param_0,
	.param .u64 .ptr .align 1 _Z13scatterKernelPiS_S_S_S__param_1,
	.param .u64 .ptr .align 1 _Z13scatterKernelPiS_S_S_S__param_2,
	.param .u64 .ptr .align 1 _Z13scatterKernelPiS_S_S_S__param_3,
	.param .u64 .ptr .align 1 _Z13scatterKernelPiS_S_S_S__param_4
)
{
	.reg .pred 	%p<3>;
	.reg .b32 	%r<15>;
	.reg .b64 	%rd<17>;

	ld.param.u64 	%rd5, [_Z13scatterKernelPiS_S_S_S__param_0];
	ld.param.u64 	%rd9, [_Z13scatterKernelPiS_S_S_S__param_1];
	ld.param.u64 	%rd6, [_Z13scatterKernelPiS_S_S_S__param_2];
	ld.param.u64 	%rd7, [_Z13scatterKernelPiS_S_S_S__param_3];
	ld.param.u64 	%rd8, [_Z13scatterKernelPiS_S_S_S__param_4];
	cvta.to.global.u64 	%rd10, %rd9;
	ld.global.u32 	%r1, [%rd10];
	mov.u32 	%r7, %ctaid.x;
	mov.u32 	%r2, %ntid.x;
	mov.u32 	%r8, %tid.x;
	mad.lo.s32 	%r14, %r7, %r2, %r8;
	setp.ge.s32 	%p1, %r14, %r1;
	@%p1 bra 	$L__BB1_3;
	mov.u32 	%r9, %nctaid.x;
	mul.lo.s32 	%r4, %r2, %r9;
	cvta.to.global.u64 	%rd1, %rd5;
	cvta.to.global.u64 	%rd2, %rd6;
	cvta.to.global.u64 	%rd3, %rd7;
	cvta.to.global.u64 	%rd4, %rd8;
$L__BB1_2:
	mul.wide.s32 	%rd11, %r14, 4;
	add.s64 	%rd12, %rd1, %rd11;
	ld.global.u32 	%r10, [%rd12];
	ld.global.u32 	%r11, [%rd12+4];
	mul.wide.s32 	%rd13, %r10, 4;
	add.s64 	%rd14, %rd2, %rd13;
	ld.global.u32 	%r12, [%rd14];
	add.s64 	%rd15, %rd3, %rd11;
	st.global.u32 	[%rd15], %r12;
	sub.s32 	%r13, %r11, %r10;
	add.s64 	%rd16, %rd4, %rd11;
	st.global.u32 	[%rd16], %r13;
	add.s32 	%r14, %r14, %r4;
	setp.lt.s32 	%p2, %r14, %r1;
	@%p2 bra 	$L__BB1_2;
$L__BB1_3:
	ret;

}
	// .globl	_Z10maskKernelPiS_i
.visible .entry _Z10maskKernelPiS_i(
	.param .u64 .ptr .align 1 _Z10maskKernelPiS_i_param_0,
	.param .u64 .ptr .align 1 _Z10maskKernelPiS_i_param_1,
	.param .u32 _Z10maskKernelPiS_i_param_2
)
{
	.reg .pred 	%p<5>;
	.reg .b32 	%r<15>;
	.reg .b64 	%rd<8>;

	ld.param.u64 	%rd3, [_Z10maskKernelPiS_i_param_0];
	ld.param.u64 	%rd4, [_Z10maskKernelPiS_i_param_1];
	ld.param.u32 	%r6, [_Z10maskKernelPiS_i_param_2];
	cvta.to.global.u64 	%rd1, %rd4;
	mov.u32 	%r7, %ctaid.x;
	mov.u32 	%r1, %ntid.x;
	mov.u32 	%r8, %tid.x;
	mad.lo.s32 	%r14, %r7, %r1, %r8;
	setp.ge.s32 	%p1, %r14, %r6;
	@%p1 bra 	$L__BB2_6;
	mov.u32 	%r9, %nctaid.x;
	mul.lo.s32 	%r3, %r1, %r9;
	cvta.to.global.u64 	%rd2, %rd3;
$L__BB2_2:
	setp.ne.s32 	%p2, %r14, 0;
	@%p2 bra 	$L__BB2_4;
	mov.b32 	%r13, 1;
	st.global.u32 	[%rd1], %r13;
	bra.uni 	$L__BB2_5;
$L__BB2_4:
	mul.wide.s32 	%rd5, %r14, 4;
	add.s64 	%rd6, %rd2, %rd5;
	ld.global.u32 	%r10, [%rd6];
	ld.global.u32 	%r11, [%rd6+-4];
	setp.ne.s32 	%p3, %r10, %r11;
	selp.u32 	%r12, 1, 0, %p3;
	add.s64 	%rd7, %rd1, %rd5;
	st.global.u32 	[%rd7], %r12;
$L__BB2_5:
	add.s32 	%r14, %r14, %r3;
	setp.lt.s32 	%p4, %r14, %r6;
	@%p4 bra 	$L__BB2_2;
$L__BB2_6:
	ret;

}
	// .globl	_Z13maskKernelVecPiS_i
.visible .entry _Z13maskKernelVecPiS_i(
	.param .u64 .ptr .align 1 _Z13maskKernelVecPiS_i_param_0,
	.param .u64 .ptr .align 1 _Z13maskKernelVecPiS_i_param_1,
	.param .u32 _Z13maskKernelVecPiS_i_param_2
)
{
	.reg .pred 	%p<5>;
	.reg .b32 	%r<15>;
	.reg .b64 	%rd<8>;

	ld.param.u64 	%rd3, [_Z13maskKernelVecPiS_i_param_0];
	ld.param.u64 	%rd4, [_Z13maskKernelVecPiS_i_param_1];
	ld.param.u32 	%r6, [_Z13maskKernelVecPiS_i_param_2];
	cvta.to.global.u64 	%rd1, %rd4;
	mov.u32 	%r7, %ctaid.x;
	mov.u32 	%r1, %ntid.x;
	mov.u32 	%r8, %tid.x;
	mad.lo.s32 	%r14, %r7, %r1, %r8;
	setp.ge.s32 	%p1, %r14, %r6;
	@%p1 bra 	$L__BB3_6;
	mov.u32 	%r9, %nctaid.x;
	mul.lo.s32 	%r3, %r1, %r9;
	cvta.to.global.u64 	%rd2, %rd3;
$L__BB3_2:
	setp.ne.s32 	%p2, %r14, 0;
	@%p2 bra 	$L__BB3_4;
	mov.b32 	%r13, 1;
	st.global.u32 	[%rd1], %r13;
	bra.uni 	$L__BB3_5;
$L__BB3_4:
	mul.wide.s32 	%rd5, %r14, 4;
	add.s64 	%rd6, %rd2, %rd5;
	ld.global.u32 	%r10, [%rd6];
	ld.global.u32 	%r11, [%rd6+-4];
	setp.ne.s32 	%p3, %r10, %r11;
	selp.u32 	%r12, 1, 0, %p3;
	add.s64 	%rd7, %rd1, %rd5;
	st.global.u32 	[%rd7], %r12;
$L__BB3_5:
	add.s32 	%r14, %r14, %r3;
	setp.lt.s32 	%p4, %r14, %r6;
	@%p4 bra 	$L__BB3_2;
$L__BB3_6:
	ret;

}
	// .globl	_Z4scanPiS_i
.visible .entry _Z4scanPiS_i(
	.param .u64 .ptr .align 1 _Z4scanPiS_i_param_0,
	.param .u64 .ptr .align 1 _Z4scanPiS_i_param_1,
	.param .u32 _Z4scanPiS_i_param_2
)
{
	.reg .pred 	%p<5>;
	.reg .b32 	%r<37>;
	.reg .b32 	%f<10>;
	.reg .b64 	%rd<9>;

	ld.param.u64 	%rd1, [_Z4scanPiS_i_param_0];
	ld.param.u64 	%rd2, [_Z4scanPiS_i_param_1];
	ld.param.u32 	%r8, [_Z4scanPiS_i_param_2];
	mov.u32 	%r1, %tid.x;
	setp.eq.s32 	%p1, %r1, 0;
	mov.f32 	%f9, 0f00000000;
	@%p1 bra 	$L__BB4_2;
	cvta.to.global.u64 	%rd3, %rd2;
	add.s32 	%r9, %r1, -1;
	mul.wide.u32 	%rd4, %r9, 4;
	add.s64 	%rd5, %rd3, %rd4;
	ld.global.u32 	%r10, [%rd5];
	cvt.rn.f32.s32 	%f9, %r10;
$L__BB4_2:
	shl.b32 	%r12, %r1, 2;
	mov.u32 	%r13, temp;
	add.s32 	%r2, %r13, %r12;
	st.shared.f32 	[%r2], %f9;
	bar.sync 	0;
	setp.lt.s32 	%p2, %r8, 2;
	mov.b32 	%r36, 0;
	@%p2 bra 	$L__BB4_8;
	mov.b32 	%r35, 0;
	mov.b32 	%r34, 1;
$L__BB4_4:
	xor.b32  	%r36, %r35, 1;
	setp.lt.u32 	%p3, %r1, %r34;
	@%p3 bra 	$L__BB4_6;
	mad.lo.s32 	%r16, %r35, %r8, %r1;
	sub.s32 	%r17, %r16, %r34;
	shl.b32 	%r18, %r17, 2;
	add.s32 	%r20, %r13, %r18;
	ld.shared.f32 	%f4, [%r20];
	mul.lo.s32 	%r21, %r36, %r8;
	shl.b32 	%r22, %r21, 2;
	add.s32 	%r23, %r2, %r22;
	ld.shared.f32 	%f5, [%r23];
	add.f32 	%f6, %f4, %f5;
	st.shared.f32 	[%r23], %f6;
	bra.uni 	$L__BB4_7;
$L__BB4_6:
	mul.lo.s32 	%r24, %r35, %r8;
	shl.b32 	%r25, %r24, 2;
	add.s32 	%r26, %r2, %r25;
	ld.shared.f32 	%f7, [%r26];
	mul.lo.s32 	%r27, %r36, %r8;
	shl.b32 	%r28, %r27, 2;
	add.s32 	%r29, %r2, %r28;
	st.shared.f32 	[%r29], %f7;
$L__BB4_7:
	bar.sync 	0;
	shl.b32 	%r34, %r34, 1;
	setp.lt.s32 	%p4, %r34, %r8;
	mov.u32 	%r35, %r36;
	@%p4 bra 	$L__BB4_4;
$L__BB4_8:
	cvta.to.global.u64 	%rd6, %rd1;
	mul.lo.s32 	%r30, %r36, %r8;
	shl.b32 	%r31, %r30, 2;
	add.s32 	%r32, %r2, %r31;
	ld.shared.f32 	%f8, [%r32];
	cvt.rzi.s32.f32 	%r33, %f8;
	mul.wide.u32 	%rd7, %r1, 4;
	add.s64 	%rd8, %rd6, %rd7;
	st.global.u32 	[%rd8], %r33;
	ret;

}
	// .globl	_ZN3cub18CUB_300001_SM_10006detail11EmptyKernelIvEEvv
.visible .entry _ZN3cub18CUB_300001_SM_10006detail11EmptyKernelIvEEvv()
{


	ret;

}
	// .globl	_ZN3cub18CUB_300001_SM_10006detail8for_each13static_kernelINS2_12policy_hub_t12policy_500_tEmN6thrust24THRUST_300001_SM_1000_NS8cuda_cub20__uninitialized_fill7functorINS7_10device_ptrIiEEiEEEEvT0_T1_
.visible .entry _ZN3cub18CUB_300001_SM_10006detail8for_each13static_kernelINS2_12policy_hub_t12policy_500_tEmN6thrust24THRUST_300001_SM_1000_NS8cuda_cub20__uninitialized_fill7functorINS7_10device_ptrIiEEiEEEEvT0_T1_(
	.param .u64 _ZN3cub18CUB_300001_SM_10006detail8for_each13static_kernelINS2_12policy_hub_t12policy_500_tEmN6thrust24THRUST_300001_SM_1000_NS8cuda_cub20__uninitialized_fill7functorINS7_10device_ptrIiEEiEEEEvT0_T1__param_0,
	.param .align 8 .b8 _ZN3cub18CUB_300001_SM_10006detail8for_each13static_kernelINS2_12policy_hub_t12policy_500_tEmN6thrust24THRUST_300001_SM_1000_NS8cuda_cub20__uninitialized_fill7functorINS7_10device_ptrIiEEiEEEEvT0_T1__param_1[16]
)
.maxntid 256
{
	.reg .pred 	%p<4>;
	.reg .b16 	%rs<5>;
	.reg .b32 	%r<12>;
	.reg .b64 	%rd<16>;

	ld.param.u32 	%r3, [_ZN3cub18CUB_300001_SM_10006detail8for_each13static_kernelINS2_12policy_hub_t12policy_500_tEmN6thrust24THRUST_300001_SM_1000_NS8cuda_cub20__uninitialized_fill7functorINS7_10device_ptrIiEEiEEEEvT0_T1__param_1+8];
	ld.param.u64 	%rd4, [_ZN3cub18CUB_300001_SM_10006detail8for_each13static_kernelINS2_12policy_hub_t12policy_500_tEmN6thrust24THRUST_300001_SM_1000_NS8cuda_cub20__uninitialized_fill7functorINS7_10device_ptrIiEEiEEEEvT0_T1__param_1];
	ld.param.u64 	%rd5, [_ZN3cub18CUB_300001_SM_10006detail8for_each13static_kernelINS2_12policy_hub_t12policy_500_tEmN6thrust24THRUST_300001_SM_1000_NS8cuda_cub20__uninitialized_fill7functorINS7_10device_ptrIiEEiEEEEvT0_T1__param_0];
	mov.u32 	%r9, %ctaid.x;
	mul.wide.u32 	%rd1, %r9, 512;
	sub.s64 	%rd2, %rd5, %rd1;
	setp.lt.u64 	%p1, %rd2, 512;
	@%p1 bra 	$L__BB6_2;
	mov.u32 	%r11, %tid.x;
	cvta.to.global.u64 	%rd11, %rd4;
	cvt.u64.u32 	%rd12, %r11;
	add.s64 	%rd13, %rd1, %rd12;
	shl.b64 	%rd14, %rd13, 2;
	add.s64 	%rd15, %rd11, %rd14;
	st.global.u32 	[%rd15], %r3;
	st.global.u32 	[%rd15+1024], %r3;
	bra.uni 	$L__BB6_6;
$L__BB6_2:
	cvta.to.global.u64 	%rd6, %rd4;
	mov.u32 	%r2, %tid.x;
	cvt.u64.u32 	%rd7, %r2;
	setp.le.u64 	%p2, %rd2, %rd7;
	add.s64 	%rd8, %rd1, %rd7;
	shl.b64 	%rd9, %rd8, 2;
	add.s64 	%rd3, %rd6, %rd9;
	@%p2 bra 	$L__BB6_4;
	st.global.u32 	[%rd3], %r3;
$L__BB6_4:
	add.s32 	%r10, %r2, 256;
	cvt.u64.u32 	%rd10, %r10;
	setp.le.u64 	%p3, %rd2, %rd10;
	@%p3 bra 	$L__BB6_6;
	st.global.u32 	[%rd3+1024], %r3;
$L__BB6_6:
	ret;

}


// ===== COMPILED SASS (sm_100) =====

	.target	sm_100

	.elftype	@"ET_EXEC"


//--------------------- .note.nv.tkinfo           --------------------------
	.section	.note.nv.tkinfo,"",@"SHT_NOTE"
	.sectionflags	@"SHF_NOTE_NV_TKINFO"
	.tkinfo
        /*0018*/ 	.word	0x00000002
        /*0030*/ 	.string	""
        /*0030*/ 	.string	"ptxas"
        /*0030*/ 	.string	"Cuda compilation tools, release 13.0, V13.0.88"
        /*0030*/ 	.string	"Build cuda_13.0.r13.0/compiler.36424714_0"
        /*0030*/ 	.string	"-arch sm_100 -m 64 "



//--------------------- .note.nv.cuinfo           --------------------------
	.section	.note.nv.cuinfo,"",@"SHT_NOTE"
	.sectionflags	@"SHF_NOTE_NV_CUINFO"
        /*0018*/ 	.short	0x0002
        /*001a*/ 	.short	0x0064
        /*001c*/ 	.short	0x0082
	.zero		2


//--------------------- .nv.info                  --------------------------
	.section	.nv.info,"",@"SHT_CUDA_INFO"
	.align	4


	//----- nvinfo : EIATTR_REGCOUNT
	.align		4
        /*0000*/ 	.byte	0x04, 0x2f
        /*0002*/ 	.short	(.L_44 - .L_43)
	.align		4
.L_43:
        /*0004*/ 	.word	index@(_Z13compactKernelPiS_S_S_i)
        /*0008*/ 	.word	0x00000014


	//----- nvinfo : EIATTR_FRAME_SIZE
	.align		4
.L_44:
        /*000c*/ 	.byte	0x04, 0x11
        /*000e*/ 	.short	(.L_46 - .L_45)
	.align		4
.L_45:
        /*0010*/ 	.word	index@(_Z13compactKernelPiS_S_S_i)
        /*0014*/ 	.word	0x00000000


	//----- nvinfo : EIATTR_REGCOUNT
	.align		4
.L_46:
        /*0018*/ 	.byte	0x04, 0x2f
        /*001a*/ 	.short	(.L_48 - .L_47)
	.align		4
.L_47:
        /*001c*/ 	.word	index@(_Z13scatterKernelPiS_S_S_S_)
        /*0020*/ 	.word	0x00000018


	//----- nvinfo : EIATTR_FRAME_SIZE
	.align		4
.L_48:
        /*0024*/ 	.byte	0x04, 0x11
        /*0026*/ 	.short	(.L_50 - .L_49)
	.align		4
.L_49:
        /*0028*/ 	.word	index@(_Z13scatterKernelPiS_S_S_S_)
        /*002c*/ 	.word	0x00000000


	//----- nvinfo : EIATTR_REGCOUNT
	.align		4
.L_50:
        /*0030*/ 	.byte	0x04, 0x2f
        /*0032*/ 	.short	(.L_52 - .L_51)
	.align		4
.L_51:
        /*0034*/ 	.word	index@(_Z10maskKernelPiS_i)
        /*0038*/ 	.word	0x00000010


	//----- nvinfo : EIATTR_FRAME_SIZE
	.align		4
.L_52:
        /*003c*/ 	.byte	0x04, 0x11
        /*003e*/ 	.short	(.L_54 - .L_53)
	.align		4
.L_53:
        /*0040*/ 	.word	index@(_Z10maskKernelPiS_i)
        /*0044*/ 	.word	0x00000000


	//----- nvinfo : EIATTR_REGCOUNT
	.align		4
.L_54:
        /*0048*/ 	.byte	0x04, 0x2f
        /*004a*/ 	.short	(.L_56 - .L_55)
	.align		4
.L_55:
        /*004c*/ 	.word	index@(_Z13maskKernelVecPiS_i)
        /*0050*/ 	.word	0x00000010


	//----- nvinfo : EIATTR_FRAME_SIZE
	.align		4
.L_56:
        /*0054*/ 	.byte	0x04, 0x11
        /*0056*/ 	.short	(.L_58 - .L_57)
	.align		4
.L_57:
        /*0058*/ 	.word	index@(_Z13maskKernelVecPiS_i)
        /*005c*/ 	.word	0x00000000


	//----- nvinfo : EIATTR_REGCOUNT
	.align		4
.L_58:
        /*0060*/ 	.byte	0x04, 0x2f
        /*0062*/ 	.short	(.L_60 - .L_59)
	.align		4
.L_59:
        /*0064*/ 	.word	index@(_Z4scanPiS_i)
        /*0068*/ 	.word	0x0000000c


	//----- nvinfo : EIATTR_FRAME_SIZE
	.align		4
.L_60:
        /*006c*/ 	.byte	0x04, 0x11
        /*006e*/ 	.short	(.L_62 - .L_61)
	.align		4
.L_61:
        /*0070*/ 	.word	index@(_Z4scanPiS_i)
        /*0074*/ 	.word	0x00000000


	//----- nvinfo : EIATTR_REGCOUNT
	.align		4
.L_62:
        /*0078*/ 	.byte	0x04, 0x2f
        /*007a*/ 	.short	(.L_64 - .L_63)
	.align		4
.L_63:
        /*007c*/ 	.word	index@(_ZN3cub18CUB_300001_SM_10006detail11EmptyKernelIvEEvv)
        /*0080*/ 	.word	0x00000004


	//----- nvinfo : EIATTR_FRAME_SIZE
	.align		4
.L_64:
        /*0084*/ 	.byte	0x04, 0x11
        /*0086*/ 	.short	(.L_66 - .L_65)
	.align		4
.L_65:
        /*0088*/ 	.word	index@(_ZN3cub18CUB_300001_SM_10006detail11EmptyKernelIvEEvv)
        /*008c*/ 	.word	0x00000000


	//----- nvinfo : EIATTR_REGCOUNT
	.align		4
.L_66:
        /*0090*/ 	.byte	0x04, 0x2f
        /*0092*/ 	.short	(.L_68 - .L_67)
	.align		4
.L_67:
        /*0094*/ 	.word	index@(_ZN3cub18CUB_300001_SM_10006detail8for_each13static_kernelINS2_12policy_hub_t12policy_500_tEmN6thrust24THRUST_300001_SM_1000_NS8cuda_cub20__uninitialized_fill7functorINS7_10device_ptrIiEEiEEEEvT0_T1_)
        /*0098*/ 	.word	0x00000008


	//----- nvinfo : EIATTR_FRAME_SIZE
	.align		4
.L_68:
        /*009c*/ 	.byte	0x04, 0x11
        /*009e*/ 	.short	(.L_70 - .L_69)
	.align		4
.L_69:
        /*00a0*/ 	.word	index@(_ZN3cub18CUB_300001_SM_10006detail8for_each13static_kernelINS2_12policy_hub_t12policy_500_tEmN6thrust24THRUST_300001_SM_1000_NS8cuda_cub20__uninitialized_fill7functorINS7_10device_ptrIiEEiEEEEvT0_T1_)
        /*00a4*/ 	.word	0x00000000


	//----- nvinfo : EIATTR_MIN_STACK_SIZE
	.align		4
.L_70:
        /*00a8*/ 	.byte	0x04, 0x12
        /*00aa*/ 	.short	(.L_72 - .L_71)
	.align		4
.L_71:
        /*00ac*/ 	.word	index@(_ZN3cub18CUB_300001_SM_10006detail8for_each13static_kernelINS2_12policy_hub_t12policy_500_tEmN6thrust24THRUST_300001_SM_1000_NS8cuda_cub20__uninitialized_fill7functorINS7_10device_ptrIiEEiEEEEvT0_T1_)
        /*00b0*/ 	.word	0x00000000


	//----- nvinfo : EIATTR_MIN_STACK_SIZE
	.align		4
.L_72:
        /*00b4*/ 	.byte	0x04, 0x12
        /*00b6*/ 	.short	(.L_74 - .L_73)
	.align		4
.L_73:
        /*00b8*/ 	.word	index@(_ZN3cub18CUB_300001_SM_10006detail11EmptyKernelIvEEvv)
        /*00bc*/ 	.word	0x00000000


	//----- nvinfo : EIATTR_MIN_STACK_SIZE
	.align		4
.L_74:
        /*00c0*/ 	.byte	0x04, 0x12
        /*00c2*/ 	.short	(.L_76 - .L_75)
	.align		4
.L_75:
        /*00c4*/ 	.word	index@(_Z4scanPiS_i)
        /*00c8*/ 	.word	0x00000000


	//----- nvinfo : EIATTR_MIN_STACK_SIZE
	.align		4
.L_76:
        /*00cc*/ 	.byte	0x04, 0x12
        /*00ce*/ 	.short	(.L_78 - .L_77)
	.align		4
.L_77:
        /*00d0*/ 	.word	index@(_Z13maskKernelVecPiS_i)
        /*00d4*/ 	.word	0x00000000


	//----- nvinfo : EIATTR_MIN_STACK_SIZE
	.align		4
.L_78:
        /*00d8*/ 	.byte	0x04, 0x12
        /*00da*/ 	.short	(.L_80 - .L_79)
	.align		4
.L_79:
        /*00dc*/ 	.word	index@(_Z10maskKernelPiS_i)
        /*00e0*/ 	.word	0x00000000


	//----- nvinfo : EIATTR_MIN_STACK_SIZE
	.align		4
.L_80:
        /*00e4*/ 	.byte	0x04, 0x12
        /*00e6*/ 	.short	(.L_82 - .L_81)
	.align		4
.L_81:
        /*00e8*/ 	.word	index@(_Z13scatterKernelPiS_S_S_S_)
        /*00ec*/ 	.word	0x00000000


	//----- nvinfo : EIATTR_MIN_STACK_SIZE
	.align		4
.L_82:
        /*00f0*/ 	.byte	0x04, 0x12
        /*00f2*/ 	.short	(.L_84 - .L_83)
	.align		4
.L_83:
        /*00f4*/ 	.word	index@(_Z13compactKernelPiS_S_S_i)
        /*00f8*/ 	.word	0x00000000
.L_84:


//--------------------- .nv.compat                --------------------------
	.section	.nv.compat,"",@"SHT_CUDA_COMPAT_INFO"
	.align	4
        /*0000*/ 	.byte	0x02, 0x09, 0x00, 0x00, 0x02, 0x02, 0x01, 0x00, 0x02, 0x05, 0x05, 0x00, 0x03, 0x07, 0x01, 0x01
        /*0010*/ 	.byte	0x02, 0x03, 0x00, 0x00, 0x02, 0x06, 0x01, 0x00, 0x04, 0x0b, 0x08, 0x00, 0x09, 0x00, 0x00, 0x00
        /*0020*/ 	.byte	0x00, 0x00, 0x00, 0x00


//--------------------- .nv.info._ZN3cub18CUB_300001_SM_10006detail8for_each13static_kernelINS2_12policy_hub_t12policy_500_tEmN6thrust24THRUST_300001_SM_1000_NS8cuda_cub20__uninitialized_fill7functorINS7_10device_ptrIiEEiEEEEvT0_T1_ --------------------------
	.section	.nv.info._ZN3cub18CUB_300001_SM_10006detail8for_each13static_kernelINS2_12policy_hub_t12policy_500_tEmN6thrust24THRUST_300001_SM_1000_NS8cuda_cub20__uninitialized_fill7functorINS7_10device_ptrIiEEiEEEEvT0_T1_,"",@"SHT_CUDA_INFO"
	.sectionflags	@""
	.align	4


	//----- nvinfo : EIATTR_CUDA_API_VERSION
	.align		4
        /*0000*/ 	.byte	0x04, 0x37
        /*0002*/ 	.short	(.L_86 - .L_85)
.L_85:
        /*0004*/ 	.word	0x00000082


	//----- nvinfo : EIATTR_KPARAM_INFO
	.align		4
.L_86:
        /*0008*/ 	.byte	0x04, 0x17
        /*000a*/ 	.short	(.L_88 - .L_87)
.L_87:
        /*000c*/ 	.word	0x00000000
        /*0010*/ 	.short	0x0001
        /*0012*/ 	.short	0x0008
        /*0014*/ 	.byte	0x00, 0xf0, 0x41, 0x00


	//----- nvinfo : EIATTR_KPARAM_INFO
	.align		4
.L_88:
        /*0018*/ 	.byte	0x04, 0x17
        /*001a*/ 	.short	(.L_90 - .L_89)
.L_89:
        /*001c*/ 	.word	0x00000000
        /*0020*/ 	.short	0x0000
        /*0022*/ 	.short	0x0000
        /*0024*/ 	.byte	0x00, 0xf0, 0x21, 0x00


	//----- nvinfo : EIATTR_SPARSE_MMA_MASK
	.align		4
.L_90:
        /*0028*/ 	.byte	0x03, 0x50
        /*002a*/ 	.short	0x0000


	//----- nvinfo : EIATTR_MAXREG_COUNT
	.align		4
        /*002c*/ 	.byte	0x03, 0x1b
        /*002e*/ 	.short	0x00ff


	//----- nvinfo : EIATTR_MERCURY_ISA_VERSION
	.align		4
        /*0030*/ 	.byte	0x03, 0x5f
        /*0032*/ 	.short	0x0101


	//----- nvinfo : EIATTR_VRC_CTA_INIT_COUNT
	.align		4
        /*0034*/ 	.byte	0x02, 0x4a
	.zero		1
	.zero		1


	//----- nvinfo : EIATTR_EXIT_INSTR_OFFSETS
	.align		4
        /*0038*/ 	.byte	0x04, 0x1c
        /*003a*/ 	.short	(.L_92 - .L_91)


	//   ....[0]....
.L_91:
        /*003c*/ 	.word	0x00000130


	//   ....[1]....
        /*0040*/ 	.word	0x00000230


	//   ....[2]....
        /*0044*/ 	.word	0x00000260


	//----- nvinfo : EIATTR_MAX_THREADS
	.align		4
.L_92:
        /*0048*/ 	.byte	0x04, 0x05
        /*004a*/ 	.short	(.L_94 - .L_93)
.L_93:
        /*004c*/ 	.word	0x00000100
        /*0050*/ 	.word	0x00000001
        /*0054*/ 	.word	0x00000001


	//----- nvinfo : EIATTR_CBANK_PARAM_SIZE
	.align		4
.L_94:
        /*0058*/ 	.byte	0x03, 0x19
        /*005a*/ 	.short	0x0018


	//----- nvinfo : EIATTR_PARAM_CBANK
	.align		4
        /*005c*/ 	.byte	0x04, 0x0a
        /*005e*/ 	.short	(.L_96 - .L_95)
	.align		4
.L_95:
        /*0060*/ 	.word	index@(.nv.constant0._ZN3cub18CUB_300001_SM_10006detail8for_each13static_kernelINS2_12policy_hub_t12policy_500_tEmN6thrust24THRUST_300001_SM_1000_NS8cuda_cub20__uninitialized_fill7functorINS7_10device_ptrIiEEiEEEEvT0_T1_)
        /*0064*/ 	.short	0x0380
        /*0066*/ 	.short	0x0018


	//----- nvinfo : EIATTR_SW_WAR
	.align		4
.L_96:
        /*0068*/ 	.byte	0x04, 0x36
        /*006a*/ 	.short	(.L_98 - .L_97)
.L_97:
        /*006c*/ 	.word	0x00000008
.L_98:


//--------------------- .nv.info._ZN3cub18CUB_300001_SM_10006detail11EmptyKernelIvEEvv --------------------------
	.section	.nv.info._ZN3cub18CUB_300001_SM_10006detail11EmptyKernelIvEEvv,"",@"SHT_CUDA_INFO"
	.sectionflags	@""
	.align	4


	//----- nvinfo : EIATTR_CUDA_API_VERSION
	.align		4
        /*0000*/ 	.byte	0x04, 0x37
        /*0002*/ 	.short	(.L_100 - .L_99)
.L_99:
        /*0004*/ 	.word	0x00000082


	//----- nvinfo : EIATTR_SPARSE_MMA_MASK
	.align		4
.L_100:
        /*0008*/ 	.byte	0x03, 0x50
        /*000a*/ 	.short	0x0000


	//----- nvinfo : EIATTR_MAXREG_COUNT
	.align		4
        /*000c*/ 	.byte	0x03, 0x1b
        /*000e*/ 	.short	0x00ff


	//----- nvinfo : EIATTR_MERCURY_ISA_VERSION
	.align		4
        /*0010*/ 	.byte	0x03, 0x5f
        /*0012*/ 	.short	0x0101


	//----- nvinfo : EIATTR_VRC_CTA_INIT_COUNT
	.align		4
        /*0014*/ 	.byte	0x02, 0x4a
	.zero		1
	.zero		1


	//----- nvinfo : EIATTR_EXIT_INSTR_OFFSETS
	.align		4
        /*0018*/ 	.byte	0x04, 0x1c
        /*001a*/ 	.short	(.L_102 - .L_101)


	//   ....[0]....
.L_101:
        /*001c*/ 	.word	0x00000010


	//----- nvinfo : EIATTR_SW_WAR
	.align		4
.L_102:
        /*0020*/ 	.byte	0x04, 0x36
        /*0022*/ 	.short	(.L_104 - .L_103)
.L_103:
        /*0024*/ 	.word	0x00000008
.L_104:


//--------------------- .nv.info._Z4scanPiS_i     --------------------------
	.section	.nv.info._Z4scanPiS_i,"",@"SHT_CUDA_INFO"
	.sectionflags	@""
	.align	4


	//----- nvinfo : EIATTR_CUDA_API_VERSION
	.align		4
        /*0000*/ 	.byte	0x04, 0x37
        /*0002*/ 	.short	(.L_106 - .L_105)
.L_105:
        /*0004*/ 	.word	0x00000082


	//----- nvinfo : EIATTR_KPARAM_INFO
	.align		4
.L_106:
        /*0008*/ 	.byte	0x04, 0x17
        /*000a*/ 	.short	(.L_108 - .L_107)
.L_107:
        /*000c*/ 	.word	0x00000000
        /*0010*/ 	.short	0x0002
        /*0012*/ 	.short	0x0010
        /*0014*/ 	.byte	0x00, 0xf0, 0x11, 0x00


	//----- nvinfo : EIATTR_KPARAM_INFO
	.align		4
.L_108:
        /*0018*/ 	.byte	0x04, 0x17
        /*001a*/ 	.short	(.L_110 - .L_109)
.L_109:
        /*001c*/ 	.word	0x00000000
        /*0020*/ 	.short	0x0001
        /*0022*/ 	.short	0x0008
        /*0024*/ 	.byte	0x00, 0xf5, 0x21, 0x00


	//----- nvinfo : EIATTR_KPARAM_INFO
	.align		4
.L_110:
        /*0028*/ 	.byte	0x04, 0x17
        /*002a*/ 	.short	(.L_112 - .L_111)
.L_111:
        /*002c*/ 	.word	0x00000000
        /*0030*/ 	.short	0x0000
        /*0032*/ 	.short	0x0000
        /*0034*/ 	.byte	0x00, 0xf5, 0x21, 0x00


	//----- nvinfo : EIATTR_SPARSE_MMA_MASK
	.align		4
.L_112:
        /*0038*/ 	.byte	0x03, 0x50
        /*003a*/ 	.short	0x0000


	//----- nvinfo : EIATTR_MAXREG_COUNT
	.align		4
        /*003c*/ 	.byte	0x03, 0x1b
        /*003e*/ 	.short	0x00ff


	//----- nvinfo : EIATTR_NUM_BARRIERS
	.align		4
        /*0040*/ 	.byte	0x02, 0x4c
        /*0042*/ 	.byte	0x01
	.zero		1


	//----- nvinfo : EIATTR_MERCURY_ISA_VERSION
	.align		4
        /*0044*/ 	.byte	0x03, 0x5f
        /*0046*/ 	.short	0x0101


	//----- nvinfo : EIATTR_VRC_CTA_INIT_COUNT
	.align		4
        /*0048*/ 	.byte	0x02, 0x4a
	.zero		1
	.zero		1


	//----- nvinfo : EIATTR_EXIT_INSTR_OFFSETS
	.align		4
        /*004c*/ 	.byte	0x04, 0x1c
        /*004e*/ 	.short	(.L_114 - .L_113)


	//   ....[0]....
.L_113:
        /*0050*/ 	.word	0x000003d0


	//----- nvinfo : EIATTR_CRS_STACK_SIZE
	.align		4
.L_114:
        /*0054*/ 	.byte	0x04, 0x1e
        /*0056*/ 	.short	(.L_116 - .L_115)
.L_115:
        /*0058*/ 	.word	0x00000000


	//----- nvinfo : EIATTR_CBANK_PARAM_SIZE
	.align		4
.L_116:
        /*005c*/ 	.byte	0x03, 0x19
        /*005e*/ 	.short	0x0014


	//----- nvinfo : EIATTR_PARAM_CBANK
	.align		4
        /*0060*/ 	.byte	0x04, 0x0a
        /*0062*/ 	.short	(.L_118 - .L_117)
	.align		4
.L_117:
        /*0064*/ 	.word	index@(.nv.constant0._Z4scanPiS_i)
        /*0068*/ 	.short	0x0380
        /*006a*/ 	.short	0x0014


	//----- nvinfo : EIATTR_SW_WAR
	.align		4
.L_118:
        /*006c*/ 	.byte	0x04, 0x36
        /*006e*/ 	.short	(.L_120 - .L_119)
.L_119:
        /*0070*/ 	.word	0x00000008
.L_120:


//--------------------- .nv.info._Z13maskKernelVecPiS_i --------------------------
	.section	.nv.info._Z13maskKernelVecPiS_i,"",@"SHT_CUDA_INFO"
	.sectionflags	@""
	.align	4


	//----- nvinfo : EIATTR_CUDA_API_VERSION
	.align		4
        /*0000*/ 	.byte	0x04, 0x37
        /*0002*/ 	.short	(.L_122 - .L_121)
.L_121:
        /*0004*/ 	.word	0x00000082


	//----- nvinfo : EIATTR_KPARAM_INFO
	.align		4
.L_122:
        /*0008*/ 	.byte	0x04, 0x17
        /*000a*/ 	.short	(.L_124 - .L_123)
.L_123:
        /*000c*/ 	.word	0x00000000
        /*0010*/ 	.short	0x0002
        /*0012*/ 	.short	0x0010
        /*0014*/ 	.byte	0x00, 0xf0, 0x11, 0x00


	//----- nvinfo : EIATTR_KPARAM_INFO
	.align		4
.L_124:
        /*0018*/ 	.byte	0x04, 0x17
        /*001a*/ 	.short	(.L_126 - .L_125)
.L_125:
        /*001c*/ 	.word	0x00000000
        /*0020*/ 	.short	0x0001
        /*0022*/ 	.short	0x0008
        /*0024*/ 	.byte	0x00, 0xf5, 0x21, 0x00


	//----- nvinfo : EIATTR_KPARAM_INFO
	.align		4
.L_126:
        /*0028*/ 	.byte	0x04, 0x17
        /*002a*/ 	.short	(.L_128 - .L_127)
.L_127:
        /*002c*/ 	.word	0x00000000
        /*0030*/ 	.short	0x0000
        /*0032*/ 	.short	0x0000
        /*0034*/ 	.byte	0x00, 0xf5, 0x21, 0x00


	//----- nvinfo : EIATTR_SPARSE_MMA_MASK
	.align		4
.L_128:
        /*0038*/ 	.byte	0x03, 0x50
        /*003a*/ 	.short	0x0000


	//----- nvinfo : EIATTR_MAXREG_COUNT
	.align		4
        /*003c*/ 	.byte	0x03, 0x1b
        /*003e*/ 	.short	0x00ff


	//----- nvinfo : EIATTR_MERCURY_ISA_VERSION
	.align		4
        /*0040*/ 	.byte	0x03, 0x5f
        /*0042*/ 	.short	0x0101


	//----- nvinfo : EIATTR_VRC_CTA_INIT_COUNT
	.align		4
        /*0044*/ 	.byte	0x02, 0x4a
	.zero		1
	.zero		1


	//----- nvinfo : EIATTR_EXIT_INSTR_OFFSETS
	.align		4
        /*0048*/ 	.byte	0x04, 0x1c
        /*004a*/ 	.short	(.L_130 - .L_129)


	//   ....[0]....
.L_129:
        /*004c*/ 	.word	0x00000070


	//   ....[1]....
        /*0050*/ 	.word	0x000001c0


	//----- nvinfo : EIATTR_CRS_STACK_SIZE
	.align		4
.L_130:
        /*0054*/ 	.byte	0x04, 0x1e
        /*0056*/ 	.short	(.L_132 - .L_131)
.L_131:
        /*0058*/ 	.word	0x00000000


	//----- nvinfo : EIATTR_CBANK_PARAM_SIZE
	.align		4
.L_132:
        /*005c*/ 	.byte	0x03, 0x19
        /*005e*/ 	.short	0x0014


	//----- nvinfo : EIATTR_PARAM_CBANK
	.align		4
        /*0060*/ 	.byte	0x04, 0x0a
        /*0062*/ 	.short	(.L_134 - .L_133)
	.align		4
.L_133:
        /*0064*/ 	.word	index@(.nv.constant0._Z13maskKernelVecPiS_i)
        /*0068*/ 	.short	0x0380
        /*006a*/ 	.short	0x0014


	//----- nvinfo : EIATTR_SW_WAR
	.align		4
.L_134:
        /*006c*/ 	.byte	0x04, 0x36
        /*006e*/ 	.short	(.L_136 - .L_135)
.L_135:
        /*0070*/ 	.word	0x00000008
.L_136:


//--------------------- .nv.info._Z10maskKernelPiS_i --------------------------
	.section	.nv.info._Z10maskKernelPiS_i,"",@"SHT_CUDA_INFO"
	.sectionflags	@""
	.align	4


	//----- nvinfo : EIATTR_CUDA_API_VERSION
	.align		4
        /*0000*/ 	.byte	0x04, 0x37
        /*0002*/ 	.short	(.L_138 - .L_137)
.L_137:
        /*0004*/ 	.word	0x00000082


	//----- nvinfo : EIATTR_KPARAM_INFO
	.align		4
.L_138:
        /*0008*/ 	.byte	0x04, 0x17
        /*000a*/ 	.short	(.L_140 - .L_139)
.L_139:
        /*000c*/ 	.word	0x00000000
        /*0010*/ 	.short	0x0002
        /*0012*/ 	.short	0x0010
        /*0014*/ 	.byte	0x00, 0xf0, 0x11, 0x00


	//----- nvinfo : EIATTR_KPARAM_INFO
	.align		4
.L_140:
        /*0018*/ 	.byte	0x04, 0x17
        /*001a*/ 	.short	(.L_142 - .L_141)
.L_141:
        /*001c*/ 	.word	0x00000000
        /*0020*/ 	.short	0x0001
        /*0022*/ 	.short	0x0008
        /*0024*/ 	.byte	0x00, 0xf5, 0x21, 0x00


	//----- nvinfo : EIATTR_KPARAM_INFO
	.align		4
.L_142:
        /*0028*/ 	.byte	0x04, 0x17
        /*002a*/ 	.short	(.L_144 - .L_143)
.L_143:
        /*002c*/ 	.word	0x00000000
        /*0030*/ 	.short	0x0000
        /*0032*/ 	.short	0x0000
        /*0034*/ 	.byte	0x00, 0xf5, 0x21, 0x00


	//----- nvinfo : EIATTR_SPARSE_MMA_MASK
	.align		4
.L_144:
        /*0038*/ 	.byte	0x03, 0x50
        /*003a*/ 	.short	0x0000


	//----- nvinfo : EIATTR_MAXREG_COUNT
	.align		4
        /*003c*/ 	.byte	0x03, 0x1b
        /*003e*/ 	.short	0x00ff


	//----- nvinfo : EIATTR_MERCURY_ISA_VERSION
	.align		4
        /*0040*/ 	.byte	0x03, 0x5f
        /*0042*/ 	.short	0x0101


	//----- nvinfo : EIATTR_VRC_CTA_INIT_COUNT
	.align		4
        /*0044*/ 	.byte	0x02, 0x4a
	.zero		1
	.zero		1


	//----- nvinfo : EIATTR_EXIT_INSTR_OFFSETS
	.align		4
        /*0048*/ 	.byte	0x04, 0x1c
        /*004a*/ 	.short	(.L_146 - .L_145)


	//   ....[0]....
.L_145:
        /*004c*/ 	.word	0x00000070


	//   ....[1]....
        /*0050*/ 	.word	0x000001c0


	//----- nvinfo : EIATTR_CRS_STACK_SIZE
	.align		4
.L_146:
        /*0054*/ 	.byte	0x04, 0x1e
        /*0056*/ 	.short	(.L_148 - .L_147)
.L_147:
        /*0058*/ 	.word	0x00000000


	//----- nvinfo : EIATTR_CBANK_PARAM_SIZE
	.align		4
.L_148:
        /*005c*/ 	.byte	0x03, 0x19
        /*005e*/ 	.short	0x0014


	//----- nvinfo : EIATTR_PARAM_CBANK
	.align		4
        /*0060*/ 	.byte	0x04, 0x0a
        /*0062*/ 	.short	(.L_150 - .L_149)
	.align		4
.L_149:
        /*0064*/ 	.word	index@(.nv.constant0._Z10maskKernelPiS_i)
        /*0068*/ 	.short	0x0380
        /*006a*/ 	.short	0x0014


	//----- nvinfo : EIATTR_SW_WAR
	.align		4
.L_150:
        /*006c*/ 	.byte	0x04, 0x36
        /*006e*/ 	.short	(.L_152 - .L_151)
.L_151:
        /*0070*/ 	.word	0x00000008
.L_152:


//--------------------- .nv.info._Z13scatterKernelPiS_S_S_S_ --------------------------
	.section	.nv.info._Z13scatterKernelPiS_S_S_S_,"",@"SHT_CUDA_INFO"
	.sectionflags	@""
	.align	4


	//----- nvinfo : EIATTR_CUDA_API_VERSION
	.align		4
        /*0000*/ 	.byte	0x04, 0x37
        /*0002*/ 	.short	(.L_154 - .L_153)
.L_153:
        /*0004*/ 	.word	0x00000082


	//----- nvinfo : EIATTR_KPARAM_INFO
	.align		4
.L_154:
        /*0008*/ 	.byte	0x04, 0x17
        /*000a*/ 	.short	(.L_156 - .L_155)
.L_155:
        /*000c*/ 	.word	0x00000000
        /*0010*/ 	.short	0x0004
        /*0012*/ 	.short	0x0020
        /*0014*/ 	.byte	0x00, 0xf5, 0x21, 0x00


	//----- nvinfo : EIATTR_KPARAM_INFO
	.align		4
.L_156:
        /*0018*/ 	.byte	0x04, 0x17
        /*001a*/ 	.short	(.L_158 - .L_157)
.L_157:
        /*001c*/ 	.word	0x00000000
        /*0020*/ 	.short	0x0003
        /*0022*/ 	.short	0x0018
        /*0024*/ 	.byte	0x00, 0xf5, 0x21, 0x00


	//----- nvinfo : EIATTR_KPARAM_INFO
	.align		4
.L_158:
        /*0028*/ 	.byte	0x04, 0x17
        /*002a*/ 	.short	(.L_160 - .L_159)
.L_159:
        /*002c*/ 	.word	0x00000000
        /*0030*/ 	.short	0x0002
        /*0032*/ 	.short	0x0010
        /*0034*/ 	.byte	0x00, 0xf5, 0x21, 0x00


	//----- nvinfo : EIATTR_KPARAM_INFO
	.align		4
.L_160:
        /*0038*/ 	.byte	0x04, 0x17
        /*003a*/ 	.short	(.L_162 - .L_161)
.L_161:
        /*003c*/ 	.word	0x00000000
        /*0040*/ 	.short	0x0001
        /*0042*/ 	.short	0x0008
        /*0044*/ 	.byte	0x00, 0xf5, 0x21, 0x00


	//----- nvinfo : EIATTR_KPARAM_INFO
	.align		4
.L_162:
        /*0048*/ 	.byte	0x04, 0x17
        /*004a*/ 	.short	(.L_164 - .L_163)
.L_163:
        /*004c*/ 	.word	0x00000000
        /*0050*/ 	.short	0x0000
        /*0052*/ 	.short	0x0000
        /*0054*/ 	.byte	0x00, 0xf5, 0x21, 0x00


	//----- nvinfo : EIATTR_SPARSE_MMA_MASK
	.align		4
.L_164:
        /*0058*/ 	.byte	0x03, 0x50
        /*005a*/ 	.short	0x0000


	//----- nvinfo : EIATTR_MAXREG_COUNT
	.align		4
        /*005c*/ 	.byte	0x03, 0x1b
        /*005e*/ 	.short	0x00ff


	//----- nvinfo : EIATTR_MERCURY_ISA_VERSION
	.align		4
        /*0060*/ 	.byte	0x03, 0x5f
        /*0062*/ 	.short	0x0101


	//----- nvinfo : EIATTR_VRC_CTA_INIT_COUNT
	.align		4
        /*0064*/ 	.byte	0x02, 0x4a
	.zero		1
	.zero		1


	//----- nvinfo : EIATTR_EXIT_INSTR_OFFSETS
	.align		4
        /*0068*/ 	.byte	0x04, 0x1c
        /*006a*/ 	.short	(.L_166 - .L_165)


	//   ....[0]....
.L_165:
        /*006c*/ 	.word	0x00000090


	//   ....[1]....
        /*0070*/ 	.word	0x000001e0


	//----- nvinfo : EIATTR_CRS_STACK_SIZE
	.align		4
.L_166:
        /*0074*/ 	.byte	0x04, 0x1e
        /*0076*/ 	.short	(.L_168 - .L_167)
.L_167:
        /*0078*/ 	.word	0x00000000


	//----- nvinfo : EIATTR_CBANK_PARAM_SIZE
	.align		4
.L_168:
        /*007c*/ 	.byte	0x03, 0x19
        /*007e*/ 	.short	0x0028


	//----- nvinfo : EIATTR_PARAM_CBANK
	.align		4
        /*0080*/ 	.byte	0x04, 0x0a
        /*0082*/ 	.short	(.L_170 - .L_169)
	.align		4
.L_169:
        /*0084*/ 	.word	index@(.nv.constant0._Z13scatterKernelPiS_S_S_S_)
        /*0088*/ 	.short	0x0380
        /*008a*/ 	.short	0x0028


	//----- nvinfo : EIATTR_SW_WAR
	.align		4
.L_170:
        /*008c*/ 	.byte	0x04, 0x36
        /*008e*/ 	.short	(.L_172 - .L_171)
.L_171:
        /*0090*/ 	.word	0x00000008
.L_172:


//--------------------- .nv.info._Z13compactKernelPiS_S_S_i --------------------------
	.section	.nv.info._Z13compactKernelPiS_S_S_i,"",@"SHT_CUDA_INFO"
	.sectionflags	@""
	.align	4


	//----- nvinfo : EIATTR_CUDA_API_VERSION
	.align		4
        /*0000*/ 	.byte	0x04, 0x37
        /*0002*/ 	.short	(.L_174 - .L_173)
.L_173:
        /*0004*/ 	.word	0x00000082


	//----- nvinfo : EIATTR_KPARAM_INFO
	.align		4
.L_174:
        /*0008*/ 	.byte	0x04, 0x17
        /*000a*/ 	.short	(.L_176 - .L_175)
.L_175:
        /*000c*/ 	.word	0x00000000
        /*0010*/ 	.short	0x0004
        /*0012*/ 	.short	0x0020
        /*0014*/ 	.byte	0x00, 0xf0, 0x11, 0x00


	//----- nvinfo : EIATTR_KPARAM_INFO
	.align		4
.L_176:
        /*0018*/ 	.byte	0x04, 0x17
        /*001a*/ 	.short	(.L_178 - .L_177)
.L_177:
        /*001c*/ 	.word	0x00000000
        /*0020*/ 	.short	0x0003
        /*0022*/ 	.short	0x0018
        /*0024*/ 	.byte	0x00, 0xf5, 0x21, 0x00


	//----- nvinfo : EIATTR_KPARAM_INFO
	.align		4
.L_178:
        /*0028*/ 	.byte	0x04, 0x17
        /*002a*/ 	.short	(.L_180 - .L_179)
.L_179:
        /*002c*/ 	.word	0x00000000
        /*0030*/ 	.short	0x0002
        /*0032*/ 	.short	0x0010
        /*0034*/ 	.byte	0x00, 0xf5, 0x21, 0x00


	//----- nvinfo : EIATTR_KPARAM_INFO
	.align		4
.L_180:
        /*0038*/ 	.byte	0x04, 0x17
        /*003a*/ 	.short	(.L_182 - .L_181)
.L_181:
        /*003c*/ 	.word	0x00000000
        /*0040*/ 	.short	0x0001
        /*0042*/ 	.short	0x0008
        /*0044*/ 	.byte	0x00, 0xf5, 0x21, 0x00


	//----- nvinfo : EIATTR_KPARAM_INFO
	.align		4
.L_182:
        /*0048*/ 	.byte	0x04, 0x17
        /*004a*/ 	.short	(.L_184 - .L_183)
.L_183:
        /*004c*/ 	.word	0x00000000
        /*0050*/ 	.short	0x0000
        /*0052*/ 	.short	0x0000
        /*0054*/ 	.byte	0x00, 0xf5, 0x21, 0x00


	//----- nvinfo : EIATTR_SPARSE_MMA_MASK
	.align		4
.L_184:
        /*0058*/ 	.byte	0x03, 0x50
        /*005a*/ 	.short	0x0000


	//----- nvinfo : EIATTR_MAXREG_COUNT
	.align		4
        /*005c*/ 	.byte	0x03, 0x1b
        /*005e*/ 	.short	0x00ff


	//----- nvinfo : EIATTR_MERCURY_ISA_VERSION
	.align		4
        /*0060*/ 	.byte	0x03, 0x5f
        /*0062*/ 	.short	0x0101


	//----- nvinfo : EIATTR_VRC_CTA_INIT_COUNT
	.align		4
        /*0064*/ 	.byte	0x02, 0x4a
	.zero		1
	.zero		1


	//----- nvinfo : EIATTR_EXIT_INSTR_OFFSETS
	.align		4
        /*0068*/ 	.byte	0x04, 0x1c
        /*006a*/ 	.short	(.L_186 - .L_185)


	//   ....[0]....
.L_185:
        /*006c*/ 	.word	0x00000070


	//   ....[1]....
        /*0070*/ 	.word	0x000002c0


	//----- nvinfo : EIATTR_CRS_STACK_SIZE
	.align		4
.L_186:
        /*0074*/ 	.byte	0x04, 0x1e
        /*0076*/ 	.short	(.L_188 - .L_187)
.L_187:
        /*0078*/ 	.word	0x00000000


	//----- nvinfo : EIATTR_CBANK_PARAM_SIZE
	.align		4
.L_188:
        /*007c*/ 	.byte	0x03, 0x19
        /*007e*/ 	.short	0x0024


	//----- nvinfo : EIATTR_PARAM_CBANK
	.align		4
        /*0080*/ 	.byte	0x04, 0x0a
        /*0082*/ 	.short	(.L_190 - .L_189)
	.align		4
.L_189:
        /*0084*/ 	.word	index@(.nv.constant0._Z13compactKernelPiS_S_S_i)
        /*0088*/ 	.short	0x0380
        /*008a*/ 	.short	0x0024


	//----- nvinfo : EIATTR_SW_WAR
	.align		4
.L_190:
        /*008c*/ 	.byte	0x04, 0x36
        /*008e*/ 	.short	(.L_192 - .L_191)
.L_191:
        /*0090*/ 	.word	0x00000008
.L_192:


//--------------------- .nv.callgraph             --------------------------
	.section	.nv.callgraph,"",@"SHT_CUDA_CALLGRAPH"
	.align	4
	.sectionentsize	8
	.align		4
        /*0000*/ 	.word	0x00000000
	.align		4
        /*0004*/ 	.word	0xffffffff
	.align		4
        /*0008*/ 	.word	0x00000000
	.align		4
        /*000c*/ 	.word	0xfffffffe
	.align		4
        /*0010*/ 	.word	0x00000000
	.align		4
        /*0014*/ 	.word	0xfffffffd
	.align		4
        /*0018*/ 	.word	0x00000000
	.align		4
        /*001c*/ 	.word	0xfffffffc


//--------------------- .nv.constant4             --------------------------
	.section	.nv.constant4,"a",@progbits
	.align	8
	.align		8
.nv.constant4:
        /*0000*/ 	.dword	_ZN34_INTERNAL_025748e9_4_k_cu_1ac5269e4cuda3std3__45__cpo5beginE
	.align		8
        /*0008*/ 	.dword	_ZN34_INTERNAL_025748e9_4_k_cu_1ac5269e4cuda3std3__45__cpo3endE
	.align		8
        /*0010*/ 	.dword	_ZN34_INTERNAL_025748e9_4_k_cu_1ac5269e4cuda3std3__45__cpo6cbeginE
	.align		8
        /*0018*/ 	.dword	_ZN34_INTERNAL_025748e9_4_k_cu_1ac5269e4cuda3std3__45__cpo4cendE
	.align		8
        /*0020*/ 	.dword	_ZN34_INTERNAL_025748e9_4_k_cu_1ac5269e4cuda3std3__45__cpo6rbeginE
	.align		8
        /*0028*/ 	.dword	_ZN34_INTERNAL_025748e9_4_k_cu_1ac5269e4cuda3std3__45__cpo4rendE
	.align		8
        /*0030*/ 	.dword	_ZN34_INTERNAL_025748e9_4_k_cu_1ac5269e4cuda3std3__45__cpo7crbeginE
	.align		8
        /*0038*/ 	.dword	_ZN34_INTERNAL_025748e9_4_k_cu_1ac5269e4cuda3std3__45__cpo5crendE
	.align		8
        /*0040*/ 	.dword	_ZN34_INTERNAL_025748e9_4_k_cu_1ac5269e4cuda3std3__436_GLOBAL__N__025748e9_4_k_cu_1ac5269e6ignoreE
	.align		8
        /*0048*/ 	.dword	_ZN34_INTERNAL_025748e9_4_k_cu_1ac5269e4cuda3std3__419piecewise_constructE
	.align		8
        /*0050*/ 	.dword	_ZN34_INTERNAL_025748e9_4_k_cu_1ac5269e4cuda3std3__48in_placeE
	.align		8
        /*0058*/ 	.dword	_ZN34_INTERNAL_025748e9_4_k_cu_1ac5269e4cuda3std3__420unreachable_sentinelE
	.align		8
        /*0060*/ 	.dword	_ZN34_INTERNAL_025748e9_4_k_cu_1ac5269e4cuda3std3__47nulloptE
	.align		8
        /*0068*/ 	.dword	_ZN34_INTERNAL_025748e9_4_k_cu_1ac5269e4cuda3std3__48unexpectE
	.align		8
        /*0070*/ 	.dword	_ZN34_INTERNAL_025748e9_4_k_cu_1ac5269e4cuda3std6ranges3__45__cpo4swapE
	.align		8
        /*0078*/ 	.dword	_ZN34_INTERNAL_025748e9_4_k_cu_1ac5269e4cuda3std6ranges3__45__cpo9iter_moveE
	.align		8
        /*0080*/ 	.dword	_ZN34_INTERNAL_025748e9_4_k_cu_1ac5269e4cuda3std6ranges3__45__cpo5beginE
	.align		8
        /*0088*/ 	.dword	_ZN34_INTERNAL_025748e9_4_k_cu_1ac5269e4cuda3std6ranges3__45__cpo3endE
	.align		8
        /*0090*/ 	.dword	_ZN34_INTERNAL_025748e9_4_k_cu_1ac5269e4cuda3std6ranges3__45__cpo6cbeginE
	.align		8
        /*0098*/ 	.dword	_ZN34_INTERNAL_025748e9_4_k_cu_1ac5269e4cuda3std6ranges3__45__cpo4cendE
	.align		8
        /*00a0*/ 	.dword	_ZN34_INTERNAL_025748e9_4_k_cu_1ac5269e4cuda3std6ranges3__45__cpo7advanceE
	.align		8
        /*00a8*/ 	.dword	_ZN34_INTERNAL_025748e9_4_k_cu_1ac5269e4cuda3std6ranges3__45__cpo9iter_swapE
	.align		8
        /*00b0*/ 	.dword	_ZN34_INTERNAL_025748e9_4_k_cu_1ac5269e4cuda3std6ranges3__45__cpo4nextE
	.align		8
        /*00b8*/ 	.dword	_ZN34_INTERNAL_025748e9_4_k_cu_1ac5269e4cuda3std6ranges3__45__cpo4prevE
	.align		8
        /*00c0*/ 	.dword	_ZN34_INTERNAL_025748e9_4_k_cu_1ac5269e4cuda3std6ranges3__45__cpo4dataE
	.align		8
        /*00c8*/ 	.dword	_ZN34_INTERNAL_025748e9_4_k_cu_1ac5269e4cuda3std6ranges3__45__cpo5cdataE
	.align		8
        /*00d0*/ 	.dword	_ZN34_INTERNAL_025748e9_4_k_cu_1ac5269e4cuda3std6ranges3__45__cpo4sizeE
	.align		8
        /*00d8*/ 	.dword	_ZN34_INTERNAL_025748e9_4_k_cu_1ac5269e4cuda3std6ranges3__45__cpo5ssizeE
	.align		8
        /*00e0*/ 	.dword	_ZN34_INTERNAL_025748e9_4_k_cu_1ac5269e4cuda3std6ranges3__45__cpo8distanceE
	.align		8
        /*00e8*/ 	.dword	_ZN34_INTERNAL_025748e9_4_k_cu_1ac5269e6thrust24THRUST_300001_SM_1000_NS8cuda_cub3parE
	.align		8
        /*00f0*/ 	.dword	_ZN34_INTERNAL_025748e9_4_k_cu_1ac5269e6thrust24THRUST_300001_SM_1000_NS8cuda_cub10par_nosyncE
	.align		8
        /*00f8*/ 	.dword	_ZN34_INTERNAL_025748e9_4_k_cu_1ac5269e6thrust24THRUST_300001_SM_1000_NS6system6detail10sequential3seqE
	.align		8
        /*0100*/ 	.dword	_ZN34_INTERNAL_025748e9_4_k_cu_1ac5269e6thrust24THRUST_300001_SM_1000_NS12placeholders2_1E
	.align		8
        /*0108*/ 	.dword	_ZN34_INTERNAL_025748e9_4_k_cu_1ac5269e6thrust24THRUST_300001_SM_1000_NS12placeholders2_2E
	.align		8
        /*0110*/ 	.dword	_ZN34_INTERNAL_025748e9_4_k_cu_1ac5269e6thrust24THRUST_300001_SM_1000_NS12placeholders2_3E
	.align		8
        /*0118*/ 	.dword	_ZN34_INTERNAL_025748e9_4_k_cu_1ac5269e6thrust24THRUST_300001_SM_1000_NS12placeholders2_4E
	.align		8
        /*0120*/ 	.dword	_ZN34_INTERNAL_025748e9_4_k_cu_1ac5269e6thrust24THRUST_300001_SM_1000_NS12placeholders2_5E
	.align		8
        /*0128*/ 	.dword	_ZN34_INTERNAL_025748e9_4_k_cu_1ac5269e6thrust24THRUST_300001_SM_1000_NS12placeholders2_6E
	.align		8
        /*0130*/ 	.dword	_ZN34_INTERNAL_025748e9_4_k_cu_1ac5269e6thrust24THRUST_300001_SM_1000_NS12placeholders2_7E
	.align		8
        /*0138*/ 	.dword	_ZN34_INTERNAL_025748e9_4_k_cu_1ac5269e6thrust24THRUST_300001_SM_1000_NS12placeholders2_8E
	.align		8
        /*0140*/ 	.dword	_ZN34_INTERNAL_025748e9_4_k_cu_1ac5269e6thrust24THRUST_300001_SM_1000_NS12placeholders2_9E
	.align		8
        /*0148*/ 	.dword	_ZN34_INTERNAL_025748e9_4_k_cu_1ac5269e6thrust24THRUST_300001_SM_1000_NS12placeholders3_10E
	.align		8
        /*0150*/ 	.dword	_ZN34_INTERNAL_025748e9_4_k_cu_1ac5269e6thrust24THRUST_300001_SM_1000_NS3seqE


//--------------------- .text._ZN3cub18CUB_300001_SM_10006detail8for_each13static_kernelINS2_12policy_hub_t12policy_500_tEmN6thrust24THRUST_300001_SM_1000_NS8cuda_cub20__uninitialized_fill7functorINS7_10device_ptrIiEEiEEEEvT0_T1_ --------------------------
	.section	.text._ZN3cub18CUB_300001_SM_10006detail8for_each13static_kernelINS2_12policy_hub_t12policy_500_tEmN6thrust24THRUST_300001_SM_1000_NS8cuda_cub20__uninitialized_fill7functorINS7_10device_ptrIiEEiEEEEvT0_T1_,"ax",@progbits
	.align	128
        .global         _ZN3cub18CUB_300001_SM_10006detail8for_each13static_kernelINS2_12policy_hub_t12policy_500_tEmN6thrust24THRUST_300001_SM_1000_NS8cuda_cub20__uninitialized_fill7functorINS7_10device_ptrIiEEiEEEEvT0_T1_
        .type           _ZN3cub18CUB_300001_SM_10006detail8for_each13static_kernelINS2_12policy_hub_t12policy_500_tEmN6thrust24THRUST_300001_SM_1000_NS8cuda_cub20__uninitialized_fill7functorINS7_10device_ptrIiEEiEEEEvT0_T1_,@function
        .size           _ZN3cub18CUB_300001_SM_10006detail8for_each13static_kernelINS2_12policy_hub_t12policy_500_tEmN6thrust24THRUST_300001_SM_1000_NS8cuda_cub20__uninitialized_fill7functorINS7_10device_ptrIiEEiEEEEvT0_T1_,(.L_x_21 - _ZN3cub18CUB_300001_SM_10006detail8for_each13static_kernelINS2_12policy_hub_t12policy_500_tEmN6thrust24THRUST_300001_SM_1000_NS8cuda_cub20__uninitialized_fill7functorINS7_10device_ptrIiEEiEEEEvT0_T1_)
        .other          _ZN3cub18CUB_300001_SM_10006detail8for_each13static_kernelINS2_12policy_hub_t12policy_500_tEmN6thrust24THRUST_300001_SM_1000_NS8cuda_cub20__uninitialized_fill7functorINS7_10device_ptrIiEEiEEEEvT0_T1_,@"STO_CUDA_ENTRY STV_DEFAULT"
_ZN3cub18CUB_300001_SM_10006detail8for_each13static_kernelINS2_12policy_hub_t12policy_500_tEmN6thrust24THRUST_300001_SM_1000_NS8cuda_cub20__uninitialized_fill7functorINS7_10device_ptrIiEEiEEEEvT0_T1_:
.text._ZN3cub18CUB_300001_SM_10006detail8for_each13static_kernelINS2_12policy_hub_t12policy_500_tEmN6thrust24THRUST_300001_SM_1000_NS8cuda_cub20__uninitialized_fill7functorINS7_10device_ptrIiEEiEEEEvT0_T1_:
[----:B------:R-:W-:Y:S08]  /*0000*/  LDC R1, c[0x0][0x37c] ;  /* 0x0000df00ff017b82 */ /* 0x000ff00000000800 */
[----:B------:R-:W0:Y:S01]  /*0010*/  S2UR UR4, SR_CTAID.X ;  /* 0x00000000000479c3 */ /* 0x000e220000002500 */
[----:B------:R-:W1:Y:S01]  /*0020*/  LDCU.64 UR6, c[0x0][0x380] ;  /* 0x00007000ff0677ac */ /* 0x000e620008000a00 */
[----:B------:R-:W2:Y:S01]  /*0030*/  LDCU.64 UR8, c[0x0][0x358] ;  /* 0x00006b00ff0877ac */ /* 0x000ea20008000a00 */
[----:B0-----:R-:W-:-:S04]  /*0040*/  UIMAD.WIDE.U32 UR4, UR4, 0x200, URZ ;  /* 0x00000200040478a5 */ /* 0x001fc8000f8e00ff */
[----:B-1----:R-:W-:-:S04]  /*0050*/  UIADD3 UR6, UP0, UPT, -UR4, UR6, URZ ;  /* 0x0000000604067290 */ /* 0x002fc8000ff1e1ff */
[----:B------:R-:W-:Y:S02]  /*0060*/  UIADD3.X UR7, UPT, UPT, ~UR5, UR7, URZ, UP0, !UPT ;  /* 0x0000000705077290 */ /* 0x000fe400087fe5ff */
[----:B------:R-:W-:-:S04]  /*0070*/  UISETP.GE.U32.AND UP0, UPT, UR6, 0x200, UPT ;  /* 0x000002000600788c */ /* 0x000fc8000bf06070 */
[----:B------:R-:W-:-:S09]  /*0080*/  UISETP.GE.U32.AND.EX UP0, UPT, UR7, URZ, UPT, UP0 ;  /* 0x000000ff0700728c */ /* 0x000fd2000bf06100 */
[----:B--2---:R-:W-:Y:S05]  /*0090*/  BRA.U !UP0, `(.L_x_0) ;  /* 0x0000000108287547 */ /* 0x004fea000b800000 */
[----:B------:R-:W0:Y:S01]  /*00a0*/  S2R R0, SR_TID.X ;  /* 0x0000000000007919 */ /* 0x000e220000002100 */
[----:B------:R-:W1:Y:S01]  /*00b0*/  LDCU.64 UR6, c[0x0][0x388] ;  /* 0x00007100ff0677ac */ /* 0x000e620008000a00 */
[----:B------:R-:W2:Y:S01]  /*00c0*/  LDC R5, c[0x0][0x390] ;  /* 0x0000e400ff057b82 */ /* 0x000ea20000000800 */
[----:B0-----:R-:W-:-:S05]  /*00d0*/  IADD3 R0, P0, PT, R0, UR4, RZ ;  /* 0x0000000400007c10 */ /* 0x001fca000ff1e0ff */
[----:B------:R-:W-:Y:S01]  /*00e0*/  IMAD.X R3, RZ, RZ, UR5, P0 ;  /* 0x00000005ff037e24 */ /* 0x000fe200080e06ff */
[----:B-1----:R-:W-:-:S04]  /*00f0*/  LEA R2, P0, R0, UR6, 0x2 ;  /* 0x0000000600027c11 */ /* 0x002fc8000f8010ff */
[----:B------:R-:W-:-:S05]  /*0100*/  LEA.HI.X R3, R0, UR7, R3, 0x2, P0 ;  /* 0x0000000700037c11 */ /* 0x000fca00080f1403 */
[----:B--2---:R-:W-:Y:S04]  /*0110*/  STG.E desc[UR8][R2.64], R5 ;  /* 0x0000000502007986 */ /* 0x004fe8000c101908 */
[----:B------:R-:W-:Y:S01]  /*0120*/  STG.E desc[UR8][R2.64+0x400], R5 ;  /* 0x0004000502007986 */ /* 0x000fe2000c101908 */
[----:B------:R-:W-:Y:S05]  /*0130*/  EXIT ;  /* 0x000000000000794d */ /* 0x000fea0003800000 */
.L_x_0:
[----:B------:R-:W0:Y:S01]  /*0140*/  S2R R0, SR_TID.X ;  /* 0x0000000000007919 */ /* 0x000e220000002100 */
[----:B------:R-:W-:Y:S01]  /*0150*/  IMAD.U32 R2, RZ, RZ, UR7 ;  /* 0x00000007ff027e24 */ /* 0x000fe2000f8e00ff */
[----:B------:R-:W1:Y:S01]  /*0160*/  LDCU.64 UR10, c[0x0][0x388] ;  /* 0x00007100ff0a77ac */ /* 0x000e620008000a00 */
[----:B------:R-:W-:Y:S01]  /*0170*/  IMAD.U32 R4, RZ, RZ, UR7 ;  /* 0x00000007ff047e24 */ /* 0x000fe2000f8e00ff */
[----:B0-----:R-:W-:-:S04]  /*0180*/  ISETP.LT.U32.AND P0, PT, R0, UR6, PT ;  /* 0x0000000600007c0c */ /* 0x001fc8000bf01070 */
[----:B------:R-:W-:Y:S01]  /*0190*/  ISETP.GT.U32.AND.EX P0, PT, R2, RZ, PT, P0 ;  /* 0x000000ff0200720c */ /* 0x000fe20003f04100 */
[C---:B------:R-:W-:Y:S01]  /*01a0*/  VIADD R2, R0.reuse, 0x100 ;  /* 0x0000010000027836 */ /* 0x040fe20000000000 */
[----:B------:R-:W-:-:S04]  /*01b0*/  IADD3 R0, P2, PT, R0, UR4, RZ ;  /* 0x0000000400007c10 */ /* 0x000fc8000ff5e0ff */
[----:B------:R-:W-:Y:S01]  /*01c0*/  ISETP.LT.U32.AND P1, PT, R2, UR6, PT ;  /* 0x0000000602007c0c */ /* 0x000fe2000bf21070 */
[----:B------:R-:W-:Y:S01]  /*01d0*/  IMAD.X R3, RZ, RZ, UR5, P2 ;  /* 0x00000005ff037e24 */ /* 0x000fe200090e06ff */
[----:B-1----:R-:W-:Y:S02]  /*01e0*/  LEA R2, P2, R0, UR10, 0x2 ;  /* 0x0000000a00027c11 */ /* 0x002fe4000f8410ff */
[----:B------:R-:W-:Y:S02]  /*01f0*/  ISETP.GT.U32.AND.EX P1, PT, R4, RZ, PT, P1 ;  /* 0x000000ff0400720c */ /* 0x000fe40003f24110 */
[----:B------:R-:W-:Y:S01]  /*0200*/  LEA.HI.X R3, R0, UR11, R3, 0x2, P2 ;  /* 0x0000000b00037c11 */ /* 0x000fe200090f1403 */
[----:B------:R-:W0:Y:S04]  /*0210*/  @P0 LDC R5, c[0x0][0x390] ;  /* 0x0000e400ff050b82 */ /* 0x000e280000000800 */
[----:B0-----:R0:W-:Y:S06]  /*0220*/  @P0 STG.E desc[UR8][R2.64], R5 ;  /* 0x0000000502000986 */ /* 0x0011ec000c101908 */
[----:B------:R-:W-:Y:S05]  /*0230*/  @!P1 EXIT ;  /* 0x000000000000994d */ /* 0x000fea0003800000 */
[----:B0-----:R-:W0:Y:S02]  /*0240*/  LDC R5, c[0x0][0x390] ;  /* 0x0000e400ff057b82 */ /* 0x001e240000000800 */
[----:B0-----:R-:W-:Y:S01]  /*0250*/  STG.E desc[UR8][R2.64+0x400], R5 ;  /* 0x0004000502007986 */ /* 0x001fe2000c101908 */
[----:B------:R-:W-:Y:S05]  /*0260*/  EXIT ;  /* 0x000000000000794d */ /* 0x000fea0003800000 */
.L_x_1:
[----:B------:R-:W-:-:S00]  /*0270*/  BRA `(.L_x_1) ;  /* 0xfffffffc00fc7947 */ /* 0x000fc0000383ffff */
[----:B------:R-:W-:-:S00]  /*0280*/  NOP ;  /* 0x0000000000007918 */ /* 0x000fc00000000000 */
[----:B------:R-:W-:-:S00]  /*0290*/  NOP ;  /* 0x0000000000007918 */ /* 0x000fc00000000000 */
[----:B------:R-:W-:-:S00]  /*02a0*/  NOP ;  /* 0x0000000000007918 */ /* 0x000fc00000000000 */
[----:B------:R-:W-:-:S00]  /*02b0*/  NOP ;  /* 0x0000000000007918 */ /* 0x000fc00000000000 */
[----:B------:R-:W-:-:S00]  /*02c0*/  NOP ;  /* 0x0000000000007918 */ /* 0x000fc00000000000 */
[----:B------:R-:W-:-:S00]  /*02d0*/  NOP ;  /* 0x0000000000007918 */ /* 0x000fc00000000000 */
[----:B------:R-:W-:-:S00]  /*02e0*/  NOP ;  /* 0x0000000000007918 */ /* 0x000fc00000000000 */
[----:B------:R-:W-:-:S00]  /*02f0*/  NOP ;  /* 0x0000000000007918 */ /* 0x000fc00000000000 */
.L_x_21:


//--------------------- .text._ZN3cub18CUB_300001_SM_10006detail11EmptyKernelIvEEvv --------------------------
	.section	.text._ZN3cub18CUB_300001_SM_10006detail11EmptyKernelIvEEvv,"ax",@progbits
	.align	128
        .global         _ZN3cub18CUB_300001_SM_10006detail11EmptyKernelIvEEvv
        .type           _ZN3cub18CUB_300001_SM_10006detail11EmptyKernelIvEEvv,@function
        .size           _ZN3cub18CUB_300001_SM_10006detail11EmptyKernelIvEEvv,(.L_x_22 - _ZN3cub18CUB_300001_SM_10006detail11EmptyKernelIvEEvv)
        .other          _ZN3cub18CUB_300001_SM_10006detail11EmptyKernelIvEEvv,@"STO_CUDA_ENTRY STV_DEFAULT"
_ZN3cub18CUB_300001_SM_10006detail11EmptyKernelIvEEvv:
.text._ZN3cub18CUB_300001_SM_10006detail11EmptyKernelIvEEvv:
[----:B------:R-:W-:Y:S01]  /*0000*/  LDC R1, c[0x0][0x37c] ;  /* 0x0000df00ff017b82 */ /* 0x000fe20000000800 */
[----:B------:R-:W-:Y:S05]  /*0010*/  EXIT ;  /* 0x000000000000794d */ /* 0x000fea0003800000 */
.L_x_2:
        /* <DEDUP_REMOVED lines=14> */
.L_x_22:


//--------------------- .text._Z4scanPiS_i        --------------------------
	.section	.text._Z4scanPiS_i,"ax",@progbits
	.align	128
        .global         _Z4scanPiS_i
        .type           _Z4scanPiS_i,@function
        .size           _Z4scanPiS_i,(.L_x_23 - _Z4scanPiS_i)
        .other          _Z4scanPiS_i,@"STO_CUDA_ENTRY STV_DEFAULT"
_Z4scanPiS_i:
.text._Z4scanPiS_i:
[----:B------:R-:W-:Y:S01]  /*0000*/  LDC R1, c[0x0][0x37c] ;  /* 0x0000df00ff017b82 */ /* 0x000fe20000000800 */
[----:B------:R-:W0:Y:S01]  /*0010*/  S2R R0, SR_TID.X ;  /* 0x0000000000007919 */ /* 0x000e220000002100 */
[----:B------:R-:W1:Y:S01]  /*0020*/  LDCU.64 UR6, c[0x0][0x358] ;  /* 0x00006b00ff0677ac */ /* 0x000e620008000a00 */
[----:B0-----:R-:W-:-:S13]  /*0030*/  ISETP.NE.AND P0, PT, R0, RZ, PT ;  /* 0x000000ff0000720c */ /* 0x001fda0003f05270 */
[----:B------:R-:W0:Y:S01]  /*0040*/  @P0 LDC.64 R2, c[0x0][0x388] ;  /* 0x0000e200ff020b82 */ /* 0x000e220000000a00 */
[----:B------:R-:W-:-:S05]  /*0050*/  @P0 IADD3 R5, PT, PT, R0, -0x1, RZ ;  /* 0xffffffff00050810 */ /* 0x000fca0007ffe0ff */
[----:B0-----:R-:W-:-:S06]  /*0060*/  @P0 IMAD.WIDE.U32 R2, R5, 0x4, R2 ;  /* 0x0000000405020825 */ /* 0x001fcc00078e0002 */
[----:B-1----:R-:W2:Y:S01]  /*0070*/  @P0 LDG.E R2, desc[UR6][R2.64] ;  /* 0x0000000602020981 */ /* 0x002ea2000c1e1900 */
[----:B------:R-:W0:Y:S01]  /*0080*/  S2UR UR5, SR_CgaCtaId ;  /* 0x00000000000579c3 */ /* 0x000e220000008800 */
[----:B------:R-:W-:Y:S01]  /*0090*/  UMOV UR4, 0x400 ;  /* 0x0000040000047882 */ /* 0x000fe20000000000 */
[----:B------:R-:W-:Y:S01]  /*00a0*/  HFMA2 R4, -RZ, RZ, 0, 0 ;  /* 0x00000000ff047431 */ /* 0x000fe200000001ff */
[----:B0-----:R-:W-:Y:S01]  /*00b0*/  ULEA UR4, UR5, UR4, 0x18 ;  /* 0x0000000405047291 */ /* 0x001fe2000f8ec0ff */
[----:B------:R-:W0:Y:S05]  /*00c0*/  LDCU UR5, c[0x0][0x390] ;  /* 0x00007200ff0577ac */ /* 0x000e2a0008000800 */
[----:B------:R-:W-:Y:S01]  /*00d0*/  LEA R5, R0, UR4, 0x2 ;  /* 0x0000000400057c11 */ /* 0x000fe2000f8e10ff */
[----:B0-----:R-:W-:Y:S01]  /*00e0*/  IMAD.U32 R9, RZ, RZ, UR5 ;  /* 0x00000005ff097e24 */ /* 0x001fe2000f8e00ff */
[----:B--2---:R-:W-:-:S04]  /*00f0*/  @P0 I2FP.F32.S32 R4, R2 ;  /* 0x0000000200040245 */ /* 0x004fc80000201400 */
[----:B------:R-:W-:Y:S02]  /*0100*/  ISETP.GE.AND P0, PT, R9, 0x2, PT ;  /* 0x000000020900780c */ /* 0x000fe40003f06270 */
[----:B------:R-:W-:Y:S01]  /*0110*/  MOV R2, RZ ;  /* 0x000000ff00027202 */ /* 0x000fe20000000f00 */
[----:B------:R0:W-:Y:S01]  /*0120*/  STS [R5], R4 ;  /* 0x0000000405007388 */ /* 0x0001e20000000800 */
[----:B------:R-:W-:Y:S09]  /*0130*/  BAR.SYNC.DEFER_BLOCKING 0x0 ;  /* 0x0000000000007b1d */ /* 0x000ff20000010000 */
[----:B0-----:R-:W-:Y:S05]  /*0140*/  @!P0 BRA `(.L_x_3) ;  /* 0x0000000000848947 */ /* 0x001fea0003800000 */
[----:B------:R-:W-:Y:S01]  /*0150*/  BSSY.RECONVERGENT B0, `(.L_x_3) ;  /* 0x0000020000007945 */ /* 0x000fe20003800200 */
[----:B------:R-:W-:Y:S01]  /*0160*/  IMAD.MOV.U32 R3, RZ, RZ, RZ ;  /* 0x000000ffff037224 */ /* 0x000fe200078e00ff */
[----:B------:R-:W-:Y:S01]  /*0170*/  MOV R7, 0x1 ;  /* 0x0000000100077802 */ /* 0x000fe20000000f00 */
[----:B------:R-:W0:Y:S06]  /*0180*/  LDCU UR5, c[0x0][0x390] ;  /* 0x00007200ff0577ac */ /* 0x000e2c0008000800 */
.L_x_7:
[----:B------:R-:W-:Y:S01]  /*0190*/  ISETP.GE.U32.AND P0, PT, R0, R7, PT ;  /* 0x000000070000720c */ /* 0x000fe20003f06070 */
[----:B------:R-:W-:Y:S01]  /*01a0*/  BSSY.RECONVERGENT B1, `(.L_x_4) ;  /* 0x0000015000017945 */ /* 0x000fe20003800200 */
[----:B------:R-:W-:-:S11]  /*01b0*/  LOP3.LUT R2, R3, 0x1, RZ, 0x3c, !PT ;  /* 0x0000000103027812 */ /* 0x000fd600078e3cff */
[----:B------:R-:W-:Y:S05]  /*01c0*/  @!P0 BRA `(.L_x_5) ;  /* 0x00000000002c8947 */ /* 0x000fea0003800000 */
[----:B0-----:R-:W-:-:S04]  /*01d0*/  IMAD.U32 R9, RZ, RZ, UR5 ;  /* 0x00000005ff097e24 */ /* 0x001fc8000f8e00ff */
[-C--:B------:R-:W-:Y:S02]  /*01e0*/  IMAD R4, R3, R9.reuse, R0 ;  /* 0x0000000903047224 */ /* 0x080fe400078e0200 */
[----:B------:R-:W-:-:S03]  /*01f0*/  IMAD R6, R2, R9, RZ ;  /* 0x0000000902067224 */ /* 0x000fc600078e02ff */
[----:B------:R-:W-:Y:S01]  /*0200*/  IADD3 R4, PT, PT, R4, -R7, RZ ;  /* 0x8000000704047210 */ /* 0x000fe20007ffe0ff */
[----:B------:R-:W-:-:S03]  /*0210*/  IMAD R6, R6, 0x4, R5 ;  /* 0x0000000406067824 */ /* 0x000fc600078e0205 */
[----:B------:R-:W-:Y:S02]  /*0220*/  LEA R4, R4, UR4, 0x2 ;  /* 0x0000000404047c11 */ /* 0x000fe4000f8e10ff */
[----:B------:R-:W-:Y:S04]  /*0230*/  LDS R3, [R6] ;  /* 0x0000000006037984 */ /* 0x000fe80000000800 */
[----:B------:R-:W0:Y:S02]  /*0240*/  LDS R4, [R4] ;  /* 0x0000000004047984 */ /* 0x000e240000000800 */
[----:B0-----:R-:W-:-:S05]  /*0250*/  FADD R3, R4, R3 ;  /* 0x0000000304037221 */ /* 0x001fca0000000000 */
[----:B------:R0:W-:Y:S01]  /*0260*/  STS [R6], R3 ;  /* 0x0000000306007388 */ /* 0x0001e20000000800 */
[----:B------:R-:W-:Y:S05]  /*0270*/  BRA `(.L_x_6) ;  /* 0x00000000001c7947 */ /* 0x000fea0003800000 */
.L_x_5:
[----:B0-----:R-:W-:-:S05]  /*0280*/  MOV R9, UR5 ;  /* 0x0000000500097c02 */ /* 0x001fca0008000f00 */
[-C--:B------:R-:W-:Y:S02]  /*0290*/  IMAD R4, R3, R9.reuse, RZ ;  /* 0x0000000903047224 */ /* 0x080fe400078e02ff */
[----:B------:R-:W-:Y:S02]  /*02a0*/  IMAD R6, R2, R9, RZ ;  /* 0x0000000902067224 */ /* 0x000fe400078e02ff */
[----:B------:R-:W-:-:S03]  /*02b0*/  IMAD R4, R4, 0x4, R5 ;  /* 0x0000000404047824 */ /* 0x000fc600078e0205 */
[----:B------:R-:W-:-:S03]  /*02c0*/  LEA R3, R6, R5, 0x2 ;  /* 0x0000000506037211 */ /* 0x000fc600078e10ff */
[----:B------:R-:W0:Y:S04]  /*02d0*/  LDS R4, [R4] ;  /* 0x0000000004047984 */ /* 0x000e280000000800 */
[----:B0-----:R1:W-:Y:S02]  /*02e0*/  STS [R3], R4 ;  /* 0x0000000403007388 */ /* 0x0013e40000000800 */
.L_x_6:
[----:B------:R-:W-:Y:S05]  /*02f0*/  BSYNC.RECONVERGENT B1 ;  /* 0x0000000000017941 */ /* 0x000fea0003800200 */
.L_x_4:
[----:B------:R-:W-:Y:S01]  /*0300*/  IMAD.SHL.U32 R7, R7, 0x2, RZ ;  /* 0x0000000207077824 */ /* 0x000fe200078e00ff */
[----:B------:R-:W-:Y:S01]  /*0310*/  BAR.SYNC.DEFER_BLOCKING 0x0 ;  /* 0x0000000000007b1d */ /* 0x000fe20000010000 */
[----:B01----:R-:W-:-:S03]  /*0320*/  MOV R3, R2 ;  /* 0x0000000200037202 */ /* 0x003fc60000000f00 */
[----:B------:R-:W-:-:S13]  /*0330*/  ISETP.GE.AND P0, PT, R7, R9, PT ;  /* 0x000000090700720c */ /* 0x000fda0003f06270 */
[----:B------:R-:W-:Y:S05]  /*0340*/  @!P0 BRA `(.L_x_7) ;  /* 0xfffffffc00908947 */ /* 0x000fea000383ffff */
[----:B------:R-:W-:Y:S05]  /*0350*/  BSYNC.RECONVERGENT B0 ;  /* 0x0000000000007941 */ /* 0x000fea0003800200 */
.L_x_3:
[----:B------:R-:W-:-:S04]  /*0360*/  IMAD R2, R2, R9, RZ ;  /* 0x0000000902027224 */ /* 0x000fc800078e02ff */
[----:B------:R-:W-:Y:S02]  /*0370*/  IMAD R5, R2, 0x4, R5 ;  /* 0x0000000402057824 */ /* 0x000fe400078e0205 */
[----:B------:R-:W0:Y:S04]  /*0380*/  LDC.64 R2, c[0x0][0x380] ;  /* 0x0000e000ff027b82 */ /* 0x000e280000000a00 */
[----:B------:R-:W1:Y:S01]  /*0390*/  LDS R5, [R5] ;  /* 0x0000000005057984 */ /* 0x000e620000000800 */
[----:B0-----:R-:W-:Y:S01]  /*03a0*/  IMAD.WIDE.U32 R2, R0, 0x4, R2 ;  /* 0x0000000400027825 */ /* 0x001fe200078e0002 */
[----:B-1----:R-:W0:Y:S04]  /*03b0*/  F2I.TRUNC.NTZ R7, R5 ;  /* 0x0000000500077305 */ /* 0x002e28000020f100 */
[----:B0-----:R-:W-:Y:S01]  /*03c0*/  STG.E desc[UR6][R2.64], R7 ;  /* 0x0000000702007986 */ /* 0x001fe2000c101906 */
[----:B------:R-:W-:Y:S05]  /*03d0*/  EXIT ;  /* 0x000000000000794d */ /* 0x000fea0003800000 */
.L_x_8:
        /* <DEDUP_REMOVED lines=10> */
.L_x_23:


//--------------------- .text._Z13maskKernelVecPiS_i --------------------------
	.section	.text._Z13maskKernelVecPiS_i,"ax",@progbits
	.align	128
        .global         _Z13maskKernelVecPiS_i
        .type           _Z13maskKernelVecPiS_i,@function
        .size           _Z13maskKernelVecPiS_i,(.L_x_24 - _Z13maskKernelVecPiS_i)
        .other          _Z13maskKernelVecPiS_i,@"STO_CUDA_ENTRY STV_DEFAULT"
_Z13maskKernelVecPiS_i:
.text._Z13maskKernelVecPiS_i:
[----:B------:R-:W-:Y:S01]  /*0000*/  LDC R1, c[0x0][0x37c] ;  /* 0x0000df00ff017b82 */ /* 0x000fe20000000800 */
[----:B------:R-:W0:Y:S07]  /*0010*/  S2R R0, SR_TID.X ;  /* 0x0000000000007919 */ /* 0x000e2e0000002100 */
[----:B------:R-:W0:Y:S01]  /*0020*/  S2UR UR4, SR_CTAID.X ;  /* 0x00000000000479c3 */ /* 0x000e220000002500 */
[----:B------:R-:W1:Y:S07]  /*0030*/  LDCU UR5, c[0x0][0x390] ;  /* 0x00007200ff0577ac */ /* 0x000e6e0008000800 */
[----:B------:R-:W0:Y:S02]  /*0040*/  LDC R9, c[0x0][0x360] ;  /* 0x0000d800ff097b82 */ /* 0x000e240000000800 */
[----:B0-----:R-:W-:-:S05]  /*0050*/  IMAD R0, R9, UR4, R0 ;  /* 0x0000000409007c24 */ /* 0x001fca000f8e0200 */
[----:B-1----:R-:W-:-:S13]  /*0060*/  ISETP.GE.AND P0, PT, R0, UR5, PT ;  /* 0x0000000500007c0c */ /* 0x002fda000bf06270 */
[----:B------:R-:W-:Y:S05]  /*0070*/  @P0 EXIT ;  /* 0x000000000000094d */ /* 0x000fea0003800000 */
[----:B------:R-:W0:Y:S01]  /*0080*/  LDCU UR4, c[0x0][0x370] ;  /* 0x00006e00ff0477ac */ /* 0x000e220008000800 */
[----:B------:R-:W1:Y:S01]  /*0090*/  LDCU.64 UR6, c[0x0][0x358] ;  /* 0x00006b00ff0677ac */ /* 0x000e620008000a00 */
[----:B------:R-:W2:Y:S01]  /*00a0*/  LDCU UR5, c[0x0][0x390] ;  /* 0x00007200ff0577ac */ /* 0x000ea20008000800 */
[----:B0-----:R-:W-:-:S07]  /*00b0*/  IMAD R9, R9, UR4, RZ ;  /* 0x0000000409097c24 */ /* 0x001fce000f8e02ff */
.L_x_9:
[----:B------:R-:W-:Y:S01]  /*00c0*/  ISETP.NE.AND P1, PT, R0, RZ, PT ;  /* 0x000000ff0000720c */ /* 0x000fe20003f25270 */
[----:B0-----:R-:W0:Y:S08]  /*00d0*/  LDC.64 R4, c[0x0][0x380] ;  /* 0x0000e000ff047b82 */ /* 0x001e300000000a00 */
[----:B------:R-:W3:Y:S04]  /*00e0*/  LDC.64 R6, c[0x0][0x388] ;  /* 0x0000e200ff067b82 */ /* 0x000ee80000000a00 */
[----:B------:R-:W-:-:S04]  /*00f0*/  @!P1 IMAD.MOV.U32 R13, RZ, RZ, 0x1 ;  /* 0x00000001ff0d9424 */ /* 0x000fc800078e00ff */
[----:B------:R-:W1:Y:S01]  /*0100*/  @!P1 LDC.64 R2, c[0x0][0x388] ;  /* 0x0000e200ff029b82 */ /* 0x000e620000000a00 */
[C---:B0-----:R-:W-:Y:S01]  /*0110*/  @P1 IMAD.WIDE R4, R0.reuse, 0x4, R4 ;  /* 0x0000000400041825 */ /* 0x041fe200078e0204 */
[----:B-1----:R0:W-:Y:S04]  /*0120*/  @!P1 STG.E desc[UR6][R2.64], R13 ;  /* 0x0000000d02009986 */ /* 0x0021e8000c101906 */
[----:B------:R-:W4:Y:S04]  /*0130*/  @P1 LDG.E R8, desc[UR6][R4.64] ;  /* 0x0000000604081981 */ /* 0x000f28000c1e1900 */
[----:B------:R-:W4:Y:S01]  /*0140*/  @P1 LDG.E R11, desc[UR6][R4.64+-0x4] ;  /* 0xfffffc06040b1981 */ /* 0x000f22000c1e1900 */
[----:B---3--:R-:W-:Y:S01]  /*0150*/  @P1 IMAD.WIDE R6, R0, 0x4, R6 ;  /* 0x0000000400061825 */ /* 0x008fe200078e0206 */
[----:B------:R-:W-:-:S02]  /*0160*/  IADD3 R0, PT, PT, R9, R0, RZ ;  /* 0x0000000009007210 */ /* 0x000fc40007ffe0ff */
[----:B----4-:R-:W-:-:S04]  /*0170*/  @P1 ISETP.NE.AND P0, PT, R8, R11, PT ;  /* 0x0000000b0800120c */ /* 0x010fc80003f05270 */
[----:B------:R-:W-:Y:S02]  /*0180*/  @P1 SEL R11, RZ, 0x1, !P0 ;  /* 0x00000001ff0b1807 */ /* 0x000fe40004000000 */
[----:B--2---:R-:W-:-:S03]  /*0190*/  ISETP.GE.AND P0, PT, R0, UR5, PT ;  /* 0x0000000500007c0c */ /* 0x004fc6000bf06270 */
[----:B------:R0:W-:Y:S10]  /*01a0*/  @P1 STG.E desc[UR6][R6.64], R11 ;  /* 0x0000000b06001986 */ /* 0x0001f4000c101906 */
[----:B------:R-:W-:Y:S05]  /*01b0*/  @!P0 BRA `(.L_x_9) ;  /* 0xfffffffc00c08947 */ /* 0x000fea000383ffff */
[----:B------:R-:W-:Y:S05]  /*01c0*/  EXIT ;  /* 0x000000000000794d */ /* 0x000fea0003800000 */
.L_x_10:
        /* <DEDUP_REMOVED lines=11> */
.L_x_24:


//--------------------- .text._Z10maskKernelPiS_i --------------------------
	.section	.text._Z10maskKernelPiS_i,"ax",@progbits
	.align	128
        .global         _Z10maskKernelPiS_i
        .type           _Z10maskKernelPiS_i,@function
        .size           _Z10maskKernelPiS_i,(.L_x_25 - _Z10maskKernelPiS_i)
        .other          _Z10maskKernelPiS_i,@"STO_CUDA_ENTRY STV_DEFAULT"
_Z10maskKernelPiS_i:
.text._Z10maskKernelPiS_i:
        /* <DEDUP_REMOVED lines=12> */
.L_x_11:
        /* <DEDUP_REMOVED lines=17> */
.L_x_12:
        /* <DEDUP_REMOVED lines=11> */
.L_x_25:


//--------------------- .text._Z13scatterKernelPiS_S_S_S_ --------------------------
	.section	.text._Z13scatterKernelPiS_S_S_S_,"ax",@progbits
	.align	128
        .global         _Z13scatterKernelPiS_S_S_S_
        .type           _Z13scatterKernelPiS_S_S_S_,@function
        .size           _Z13scatterKernelPiS_S_S_S_,(.L_x_26 - _Z13scatterKernelPiS_S_S_S_)
        .other          _Z13scatterKernelPiS_S_S_S_,@"STO_CUDA_ENTRY STV_DEFAULT"
_Z13scatterKernelPiS_S_S_S_:
.text._Z13scatterKernelPiS_S_S_S_:
[----:B------:R-:W-:Y:S08]  /*0000*/  LDC R1, c[0x0][0x37c] ;  /* 0x0000df00ff017b82 */ /* 0x000ff00000000800 */
[----:B------:R-:W0:Y:S01]  /*0010*/  LDC.64 R2, c[0x0][0x388] ;  /* 0x0000e200ff027b82 */ /* 0x000e220000000a00 */
[----:B------:R-:W0:Y:S02]  /*0020*/  LDCU.64 UR4, c[0x0][0x358] ;  /* 0x00006b00ff0477ac */ /* 0x000e240008000a00 */
[----:B0-----:R-:W2:Y:S05]  /*0030*/  LDG.E R0, desc[UR4][R2.64] ;  /* 0x0000000402007981 */ /* 0x001eaa000c1e1900 */
[----:B------:R-:W0:Y:S01]  /*0040*/  S2UR UR6, SR_CTAID.X ;  /* 0x00000000000679c3 */ /* 0x000e220000002500 */
[----:B------:R-:W0:Y:S07]  /*0050*/  S2R R11, SR_TID.X ;  /* 0x00000000000b7919 */ /* 0x000e2e0000002100 */
[----:B------:R-:W0:Y:S02]  /*0060*/  LDC R18, c[0x0][0x360] ;  /* 0x0000d800ff127b82 */ /* 0x000e240000000800 */
[----:B0-----:R-:W-:-:S05]  /*0070*/  IMAD R11, R18, UR6, R11 ;  /* 0x00000006120b7c24 */ /* 0x001fca000f8e020b */
[----:B--2---:R-:W-:-:S13]  /*0080*/  ISETP.GE.AND P0, PT, R11, R0, PT ;  /* 0x000000000b00720c */ /* 0x004fda0003f06270 */
[----:B------:R-:W-:Y:S05]  /*0090*/  @P0 EXIT ;  /* 0x000000000000094d */ /* 0x000fea0003800000 */
[----:B------:R-:W0:Y:S01]  /*00a0*/  LDC.64 R2, c[0x0][0x380] ;  /* 0x0000e000ff027b82 */ /* 0x000e220000000a00 */
[----:B------:R-:W1:Y:S01]  /*00b0*/  LDCU UR6, c[0x0][0x370] ;  /* 0x00006e00ff0677ac */ /* 0x000e620008000800 */
[----:B------:R-:W-:-:S06]  /*00c0*/  MOV R19, R11 ;  /* 0x0000000b00137202 */ /* 0x000fcc0000000f00 */
[----:B------:R-:W2:Y:S08]  /*00d0*/  LDC.64 R4, c[0x0][0x3a0] ;  /* 0x0000e800ff047b82 */ /* 0x000eb00000000a00 */
[----:B------:R-:W3:Y:S01]  /*00e0*/  LDC.64 R6, c[0x0][0x390] ;  /* 0x0000e400ff067b82 */ /* 0x000ee20000000a00 */
[----:B-1----:R-:W-:-:S07]  /*00f0*/  IMAD R18, R18, UR6, RZ ;  /* 0x0000000612127c24 */ /* 0x002fce000f8e02ff */
[----:B------:R-:W1:Y:S02]  /*0100*/  LDC.64 R8, c[0x0][0x398] ;  /* 0x0000e600ff087b82 */ /* 0x000e640000000a00 */
.L_x_13:
[----:B0-----:R-:W-:-:S05]  /*0110*/  IMAD.WIDE R10, R19, 0x4, R2 ;  /* 0x00000004130a7825 */ /* 0x001fca00078e0202 */
[----:B----4-:R-:W3:Y:S04]  /*0120*/  LDG.E R17, desc[UR4][R10.64] ;  /* 0x000000040a117981 */ /* 0x010ee8000c1e1900 */
[----:B------:R-:W4:Y:S01]  /*0130*/  LDG.E R16, desc[UR4][R10.64+0x4] ;  /* 0x000004040a107981 */ /* 0x000f22000c1e1900 */
[----:B---3--:R-:W-:-:S06]  /*0140*/  IMAD.WIDE R12, R17, 0x4, R6 ;  /* 0x00000004110c7825 */ /* 0x008fcc00078e0206 */
[----:B------:R-:W3:Y:S01]  /*0150*/  LDG.E R13, desc[UR4][R12.64] ;  /* 0x000000040c0d7981 */ /* 0x000ee2000c1e1900 */
[----:B-1----:R-:W-:Y:S01]  /*0160*/  IMAD.WIDE R14, R19, 0x4, R8 ;  /* 0x00000004130e7825 */ /* 0x002fe200078e0208 */
[----:B----4-:R-:W-:-:S03]  /*0170*/  IADD3 R21, PT, PT, -R17, R16, RZ ;  /* 0x0000001011157210 */ /* 0x010fc60007ffe1ff */
[----:B--2---:R-:W-:Y:S01]  /*0180*/  IMAD.WIDE R16, R19, 0x4, R4 ;  /* 0x0000000413107825 */ /* 0x004fe200078e0204 */
[----:B------:R-:W-:-:S04]  /*0190*/  IADD3 R19, PT, PT, R18, R19, RZ ;  /* 0x0000001312137210 */ /* 0x000fc80007ffe0ff */
[----:B------:R-:W-:Y:S01]  /*01a0*/  ISETP.GE.AND P0, PT, R19, R0, PT ;  /* 0x000000001300720c */ /* 0x000fe20003f06270 */
[----:B---3--:R4:W-:Y:S04]  /*01b0*/  STG.E desc[UR4][R14.64], R13 ;  /* 0x0000000d0e007986 */ /* 0x0089e8000c101904 */
[----:B------:R4:W-:Y:S08]  /*01c0*/  STG.E desc[UR4][R16.64], R21 ;  /* 0x0000001510007986 */ /* 0x0009f0000c101904 */
[----:B------:R-:W-:Y:S05]  /*01d0*/  @!P0 BRA `(.L_x_13) ;  /* 0xfffffffc00cc8947 */ /* 0x000fea000383ffff */
[----:B------:R-:W-:Y:S05]  /*01e0*/  EXIT ;  /* 0x000000000000794d */ /* 0x000fea0003800000 */
.L_x_14:
        /* <DEDUP_REMOVED lines=9> */
.L_x_26:


//--------------------- .text._Z13compactKernelPiS_S_S_i --------------------------
	.section	.text._Z13compactKernelPiS_S_S_i,"ax",@progbits
	.align	128
        .global         _Z13compactKernelPiS_S_S_i
        .type           _Z13compactKernelPiS_S_S_i,@function
        .size           _Z13compactKernelPiS_S_S_i,(.L_x_27 - _Z13compactKernelPiS_S_S_i)
        .other          _Z13compactKernelPiS_S_S_i,@"STO_CUDA_ENTRY STV_DEFAULT"
_Z13compactKernelPiS_S_S_i:
.text._Z13compactKernelPiS_S_S_i:
[----:B------:R-:W-:Y:S01]  /*0000*/  LDC R1, c[0x0][0x37c] ;  /* 0x0000df00ff017b82 */ /* 0x000fe20000000800 */
[----:B------:R-:W0:Y:S07]  /*0010*/  S2R R9, SR_TID.X ;  /* 0x0000000000097919 */ /* 0x000e2e0000002100 */
[----:B------:R-:W0:Y:S08]  /*0020*/  S2UR UR4, SR_CTAID.X ;  /* 0x00000000000479c3 */ /* 0x000e300000002500 */
[----:B------:R-:W0:Y:S08]  /*0030*/  LDC R14, c[0x0][0x360] ;  /* 0x0000d800ff0e7b82 */ /* 0x000e300000000800 */
[----:B------:R-:W1:Y:S01]  /*0040*/  LDC R8, c[0x0][0x3a0] ;  /* 0x0000e800ff087b82 */ /* 0x000e620000000800 */
[----:B0-----:R-:W-:-:S05]  /*0050*/  IMAD R9, R14, UR4, R9 ;  /* 0x000000040e097c24 */ /* 0x001fca000f8e0209 */
[----:B-1----:R-:W-:-:S13]  /*0060*/  ISETP.GE.AND P0, PT, R9, R8, PT ;  /* 0x000000080900720c */ /* 0x002fda0003f06270 */
[----:B------:R-:W-:Y:S05]  /*0070*/  @P0 EXIT ;  /* 0x000000000000094d */ /* 0x000fea0003800000 */
[----:B------:R-:W0:Y:S01]  /*0080*/  LDC.64 R6, c[0x0][0x388] ;  /* 0x0000e200ff067b82 */ /* 0x000e220000000a00 */
[----:B------:R-:W1:Y:S01]  /*0090*/  LDCU UR4, c[0x0][0x370] ;  /* 0x00006e00ff0477ac */ /* 0x000e620008000800 */
[----:B------:R-:W2:Y:S06]  /*00a0*/  LDCU.64 UR6, c[0x0][0x358] ;  /* 0x00006b00ff0677ac */ /* 0x000eac0008000a00 */
[----:B------:R-:W3:Y:S01]  /*00b0*/  LDC R0, c[0x0][0x3a0] ;  /* 0x0000e800ff007b82 */ /* 0x000ee20000000800 */
[----:B------:R-:W4:Y:S07]  /*00c0*/  LDCU UR5, c[0x0][0x3a0] ;  /* 0x00007400ff0577ac */ /* 0x000f2e0008000800 */
[----:B------:R-:W2:Y:S01]  /*00d0*/  LDC.64 R2, c[0x0][0x388] ;  /* 0x0000e200ff027b82 */ /* 0x000ea20000000a00 */
[----:B-1----:R-:W-:-:S07]  /*00e0*/  IMAD R14, R14, UR4, RZ ;  /* 0x000000040e0e7c24 */ /* 0x002fce000f8e02ff */
[----:B------:R-:W1:Y:S01]  /*00f0*/  LDC.64 R4, c[0x0][0x390] ;  /* 0x0000e400ff047b82 */ /* 0x000e620000000a00 */
[C---:B0-----:R-:W-:Y:S01]  /*0100*/  IMAD.WIDE R6, R8.reuse, 0x4, R6 ;  /* 0x0000000408067825 */ /* 0x041fe200078e0206 */
[----:B----4-:R-:W-:-:S07]  /*0110*/  IADD3 R8, PT, PT, R8, -0x1, RZ ;  /* 0xffffffff08087810 */ /* 0x010fce0007ffe0ff */
.L_x_19:
[C---:B------:R-:W-:Y:S01]  /*0120*/  ISETP.NE.AND P1, PT, R9.reuse, RZ, PT ;  /* 0x000000ff0900720c */ /* 0x040fe20003f25270 */
[----:B------:R-:W-:Y:S01]  /*0130*/  BSSY.RECONVERGENT B0, `(.L_x_15) ;  /* 0x000000a000007945 */ /* 0x000fe20003800200 */
[----:B------:R-:W-:-:S11]  /*0140*/  ISETP.NE.AND P0, PT, R9, R8, PT ;  /* 0x000000080900720c */ /* 0x000fd60003f05270 */
[----:B0-----:R-:W0:Y:S02]  /*0150*/  @!P1 LDC.64 R16, c[0x0][0x390] ;  /* 0x0000e400ff109b82 */ /* 0x001e240000000a00 */
[----:B----4-:R-:W-:Y:S05]  /*0160*/  @P0 BRA `(.L_x_16) ;  /* 0x0000000000180947 */ /* 0x010fea0003800000 */
[----:B--2---:R-:W1:Y:S01]  /*0170*/  LDG.E R11, desc[UR6][R6.64+-0x4] ;  /* 0xfffffc06060b7981 */ /* 0x004e62000c1e1900 */
[----:B------:R-:W2:Y:S01]  /*0180*/  LDC.64 R12, c[0x0][0x398] ;  /* 0x0000e600ff0c7b82 */ /* 0x000ea20000000a00 */
[----:B-1----:R-:W-:-:S05]  /*0190*/  IMAD.WIDE R10, R11, 0x4, R4 ;  /* 0x000000040b0a7825 */ /* 0x002fca00078e0204 */
[----:B---3--:R4:W-:Y:S04]  /*01a0*/  STG.E desc[UR6][R10.64], R0 ;  /* 0x000000000a007986 */ /* 0x0089e8000c101906 */
[----:B------:R-:W2:Y:S04]  /*01b0*/  LDG.E R15, desc[UR6][R6.64+-0x4] ;  /* 0xfffffc06060f7981 */ /* 0x000ea8000c1e1900 */
[----:B--2---:R4:W-:Y:S02]  /*01c0*/  STG.E desc[UR6][R12.64], R15 ;  /* 0x0000000f0c007986 */ /* 0x0049e4000c101906 */
.L_x_16:
[----:B--2---:R-:W-:Y:S05]  /*01d0*/  BSYNC.RECONVERGENT B0 ;  /* 0x0000000000007941 */ /* 0x004fea0003800200 */
.L_x_15:
[----:B0-----:R0:W-:Y:S01]  /*01e0*/  @!P1 STG.E desc[UR6][R16.64], RZ ;  /* 0x000000ff10009986 */ /* 0x0011e2000c101906 */
[----:B------:R-:W-:Y:S04]  /*01f0*/  BSSY.RECONVERGENT B0, `(.L_x_17) ;  /* 0x0000009000007945 */ /* 0x000fe80003800200 */
[----:B------:R-:W-:Y:S05]  /*0200*/  @!P1 BRA `(.L_x_18) ;  /* 0x00000000001c9947 */ /* 0x000fea0003800000 */
[----:B----4-:R-:W-:-:S05]  /*0210*/  IMAD.WIDE R10, R9, 0x4, R2 ;  /* 0x00000004090a7825 */ /* 0x010fca00078e0202 */
[----:B------:R-:W2:Y:S04]  /*0220*/  LDG.E R15, desc[UR6][R10.64] ;  /* 0x000000060a0f7981 */ /* 0x000ea8000c1e1900 */
[----:B------:R-:W2:Y:S02]  /*0230*/  LDG.E R12, desc[UR6][R10.64+-0x4] ;  /* 0xfffffc060a0c7981 */ /* 0x000ea4000c1e1900 */
[----:B--2---:R-:W-:-:S13]  /*0240*/  ISETP.NE.AND P0, PT, R15, R12, PT ;  /* 0x0000000c0f00720c */ /* 0x004fda0003f05270 */
[----:B------:R-:W2:Y:S02]  /*0250*/  @P0 LDC.64 R12, c[0x0][0x390] ;  /* 0x0000e400ff0c0b82 */ /* 0x000ea40000000a00 */
[----:B--2---:R-:W-:-:S05]  /*0260*/  @P0 IMAD.WIDE R12, R15, 0x4, R12 ;  /* 0x000000040f0c0825 */ /* 0x004fca00078e020c */
[----:B------:R2:W-:Y:S02]  /*0270*/  @P0 STG.E desc[UR6][R12.64+-0x4], R9 ;  /* 0xfffffc090c000986 */ /* 0x0005e4000c101906 */
.L_x_18:
[----:B------:R-:W-:Y:S05]  /*0280*/  BSYNC.RECONVERGENT B0 ;  /* 0x0000000000007941 */ /* 0x000fea0003800200 */
.L_x_17:
[----:B--2---:R-:W-:-:S04]  /*0290*/  IADD3 R9, PT, PT, R14, R9, RZ ;  /* 0x000000090e097210 */ /* 0x004fc80007ffe0ff */
[----:B------:R-:W-:-:S13]  /*02a0*/  ISETP.GE.AND P0, PT, R9, UR5, PT ;  /* 0x0000000509007c0c */ /* 0x000fda000bf06270 */
[----:B------:R-:W-:Y:S05]  /*02b0*/  @!P0 BRA `(.L_x_19) ;  /* 0xfffffffc00988947 */ /* 0x000fea000383ffff */
[----:B------:R-:W-:Y:S05]  /*02c0*/  EXIT ;  /* 0x000000000000794d */ /* 0x000fea0003800000 */
.L_x_20:
        /* <DEDUP_REMOVED lines=11> */
.L_x_27:


//--------------------- .nv.shared._ZN3cub18CUB_300001_SM_10006detail8for_each13static_kernelINS2_12policy_hub_t12policy_500_tEmN6thrust24THRUST_300001_SM_1000_NS8cuda_cub20__uninitialized_fill7functorINS7_10device_ptrIiEEiEEEEvT0_T1_ --------------------------
	.section	.nv.shared._ZN3cub18CUB_300001_SM_10006detail8for_each13static_kernelINS2_12policy_hub_t12policy_500_tEmN6thrust24THRUST_300001_SM_1000_NS8cuda_cub20__uninitialized_fill7functorINS7_10device_ptrIiEEiEEEEvT0_T1_,"aw",@nobits
	.sectionflags	@""
	.align	16
	.zero		1024


//--------------------- .nv.shared.reserved.0     --------------------------
	.section	.nv.shared.reserved.0,"aw",@nobits
	.weak		__nv_reservedSMEM_offset_0_alias
	.size		__nv_reservedSMEM_offset_0_alias, 0, 64
	.other		__nv_reservedSMEM_offset_0_alias,@"STO_CUDA_RESERVED_SHARED STV_DEFAULT"
__nv_reservedSMEM_offset_0_alias:
	.zero		0
	.zero		64


//--------------------- .nv.global                --------------------------
	.section	.nv.global,"aw",@nobits
.nv.global:
	.type		_ZN34_INTERNAL_025748e9_4_k_cu_1ac5269e6thrust24THRUST_300001_SM_1000_NS3seqE,@object
	.size		_ZN34_INTERNAL_025748e9_4_k_cu_1ac5269e6thrust24THRUST_300001_SM_1000_NS3seqE,(_ZN34_INTERNAL_025748e9_4_k_cu_1ac5269e4cuda3std3__48in_placeE - _ZN34_INTERNAL_025748e9_4_k_cu_1ac5269e6thrust24THRUST_300001_SM_1000_NS3seqE)
_ZN34_INTERNAL_025748e9_4_k_cu_1ac5269e6thrust24THRUST_300001_SM_1000_NS3seqE:
	.zero		1
	.type		_ZN34_INTERNAL_025748e9_4_k_cu_1ac5269e4cuda3std3__48in_placeE,@object
	.size		_ZN34_INTERNAL_025748e9_4_k_cu_1ac5269e4cuda3std3__48in_placeE,(_ZN34_INTERNAL_025748e9_4_k_cu_1ac5269e4cuda3std6ranges3__45__cpo4sizeE - _ZN34_INTERNAL_025748e9_4_k_cu_1ac5269e4cuda3std3__48in_placeE)
_ZN34_INTERNAL_025748e9_4_k_cu_1ac5269e4cuda3std3__48in_placeE:
	.zero		1
	.type		_ZN34_INTERNAL_025748e9_4_k_cu_1ac5269e4cuda3std6ranges3__45__cpo4sizeE,@object
	.size		_ZN34_INTERNAL_025748e9_4_k_cu_1ac5269e4cuda3std6ranges3__45__cpo4sizeE,(_ZN34_INTERNAL_025748e9_4_k_cu_1ac5269e6thrust24THRUST_300001_SM_1000_NS12placeholders2_3E - _ZN34_INTERNAL_025748e9_4_k_cu_1ac5269e4cuda3std6ranges3__45__cpo4sizeE)
_ZN34_INTERNAL_025748e9_4_k_cu_1ac5269e4cuda3std6ranges3__45__cpo4sizeE:
	.zero		1
	.type		_ZN34_INTERNAL_025748e9_4_k_cu_1ac5269e6thrust24THRUST_300001_SM_1000_NS12placeholders2_3E,@object
	.size		_ZN34_INTERNAL_025748e9_4_k_cu_1ac5269e6thrust24THRUST_300001_SM_1000_NS12placeholders2_3E,(_ZN34_INTERNAL_025748e9_4_k_cu_1ac5269e4cuda3std3__45__cpo6cbeginE - _ZN34_INTERNAL_025748e9_4_k_cu_1ac5269e6thrust24THRUST_300001_SM_1000_NS12placeholders2_3E)
_ZN34_INTERNAL_025748e9_4_k_cu_1ac5269e6thrust24THRUST_300001_SM_1000_NS12placeholders2_3E:
	.zero		1
	.type		_ZN34_INTERNAL_025748e9_4_k_cu_1ac5269e4cuda3std3__45__cpo6cbeginE,@object
	.size		_ZN34_INTERNAL_025748e9_4_k_cu_1ac5269e4cuda3std3__45__cpo6cbeginE,(_ZN34_INTERNAL_025748e9_4_k_cu_1ac5269e4cuda3std6ranges3__45__cpo6cbeginE - _ZN34_INTERNAL_025748e9_4_k_cu_1ac5269e4cuda3std3__45__cpo6cbeginE)
_ZN34_INTERNAL_025748e9_4_k_cu_1ac5269e4cuda3std3__45__cpo6cbeginE:
	.zero		1
	.type		_ZN34_INTERNAL_025748e9_4_k_cu_1ac5269e4cuda3std6ranges3__45__cpo6cbeginE,@object
	.size		_ZN34_INTERNAL_025748e9_4_k_cu_1ac5269e4cuda3std6ranges3__45__cpo6cbeginE,(_ZN34_INTERNAL_025748e9_4_k_cu_1ac5269e6thrust24THRUST_300001_SM_1000_NS12placeholders2_7E - _ZN34_INTERNAL_025748e9_4_k_cu_1ac5269e4cuda3std6ranges3__45__cpo6cbeginE)
_ZN34_INTERNAL_025748e9_4_k_cu_1ac5269e4cuda3std6ranges3__45__cpo6cbeginE:
	.zero		1
	.type		_ZN34_INTERNAL_025748e9_4_k_cu_1ac5269e6thrust24THRUST_300001_SM_1000_NS12placeholders2_7E,@object
	.size		_ZN34_INTERNAL_025748e9_4_k_cu_1ac5269e6thrust24THRUST_300001_SM_1000_NS12placeholders2_7E,(_ZN34_INTERNAL_025748e9_4_k_cu_1ac5269e4cuda3std3__45__cpo7crbeginE - _ZN34_INTERNAL_025748e9_4_k_cu_1ac5269e6thrust24THRUST_300001_SM_1000_NS12placeholders2_7E)
_ZN34_INTERNAL_025748e9_4_k_cu_1ac5269e6thrust24THRUST_300001_SM_1000_NS12placeholders2_7E:
	.zero		1
	.type		_ZN34_INTERNAL_025748e9_4_k_cu_1ac5269e4cuda3std3__45__cpo7crbeginE,@object
	.size		_ZN34_INTERNAL_025748e9_4_k_cu_1ac5269e4cuda3std3__45__cpo7crbeginE,(_ZN34_INTERNAL_025748e9_4_k_cu_1ac5269e4cuda3std6ranges3__45__cpo4nextE - _ZN34_INTERNAL_025748e9_4_k_cu_1ac5269e4cuda3std3__45__cpo7crbeginE)
_ZN34_INTERNAL_025748e9_4_k_cu_1ac5269e4cuda3std3__45__cpo7crbeginE:
	.zero		1
	.type		_ZN34_INTERNAL_025748e9_4_k_cu_1ac5269e4cuda3std6ranges3__45__cpo4nextE,@object
	.size		_ZN34_INTERNAL_025748e9_4_k_cu_1ac5269e4cuda3std6ranges3__45__cpo4nextE,(_ZN34_INTERNAL_025748e9_4_k_cu_1ac5269e4cuda3std6ranges3__45__cpo4swapE - _ZN34_INTERNAL_025748e9_4_k_cu_1ac5269e4cuda3std6ranges3__45__cpo4nextE)
_ZN34_INTERNAL_025748e9_4_k_cu_1ac5269e4cuda3std6ranges3__45__cpo4nextE:
	.zero		1
	.type		_ZN34_INTERNAL_025748e9_4_k_cu_1ac5269e4cuda3std6ranges3__45__cpo4swapE,@object
	.size		_ZN34_INTERNAL_025748e9_4_k_cu_1ac5269e4cuda3std6ranges3__45__cpo4swapE,(_ZN34_INTERNAL_025748e9_4_k_cu_1ac5269e6thrust24THRUST_300001_SM_1000_NS8cuda_cub10par_nosyncE - _ZN34_INTERNAL_025748e9_4_k_cu_1ac5269e4cuda3std6ranges3__45__cpo4swapE)
_ZN34_INTERNAL_025748e9_4_k_cu_1ac5269e4cuda3std6ranges3__45__cpo4swapE:
	.zero		1
	.type		_ZN34_INTERNAL_025748e9_4_k_cu_1ac5269e6thrust24THRUST_300001_SM_1000_NS8cuda_cub10par_nosyncE,@object
	.size		_ZN34_INTERNAL_025748e9_4_k_cu_1ac5269e6thrust24THRUST_300001_SM_1000_NS8cuda_cub10par_nosyncE,(_ZN34_INTERNAL_025748e9_4_k_cu_1ac5269e6thrust24THRUST_300001_SM_1000_NS12placeholders2_9E - _ZN34_INTERNAL_025748e9_4_k_cu_1ac5269e6thrust24THRUST_300001_SM_1000_NS8cuda_cub10par_nosyncE)
_ZN34_INTERNAL_025748e9_4_k_cu_1ac5269e6thrust24THRUST_300001_SM_1000_NS8cuda_cub10par_nosyncE:
	.zero		1
	.type		_ZN34_INTERNAL_025748e9_4_k_cu_1ac5269e6thrust24THRUST_300001_SM_1000_NS12placeholders2_9E,@object
	.size		_ZN34_INTERNAL_025748e9_4_k_cu_1ac5269e6thrust24THRUST_300001_SM_1000_NS12placeholders2_9E,(_ZN34_INTERNAL_025748e9_4_k_cu_1ac5269e4cuda3std3__436_GLOBAL__N__025748e9_4_k_cu_1ac5269e6ignoreE - _ZN34_INTERNAL_025748e9_4_k_cu_1ac5269e6thrust24THRUST_300001_SM_1000_NS12placeholders2_9E)
_ZN34_INTERNAL_025748e9_4_k_cu_1ac5269e6thrust24THRUST_300001_SM_1000_NS12placeholders2_9E:
	.zero		1
	.type		_ZN34_INTERNAL_025748e9_4_k_cu_1ac5269e4cuda3std3__436_GLOBAL__N__025748e9_4_k_cu_1ac5269e6ignoreE,@object
	.size		_ZN34_INTERNAL_025748e9_4_k_cu_1ac5269e4cuda3std3__436_GLOBAL__N__025748e9_4_k_cu_1ac5269e6ignoreE,(_ZN34_INTERNAL_025748e9_4_k_cu_1ac5269e4cuda3std6ranges3__45__cpo4dataE - _ZN34_INTERNAL_025748e9_4_k_cu_1ac5269e4cuda3std3__436_GLOBAL__N__025748e9_4_k_cu_1ac5269e6ignoreE)
_ZN34_INTERNAL_025748e9_4_k_cu_1ac5269e4cuda3std3__436_GLOBAL__N__025748e9_4_k_cu_1ac5269e6ignoreE:
	.zero		1
	.type		_ZN34_INTERNAL_025748e9_4_k_cu_1ac5269e4cuda3std6ranges3__45__cpo4dataE,@object
	.size		_ZN34_INTERNAL_025748e9_4_k_cu_1ac5269e4cuda3std6ranges3__45__cpo4dataE,(_ZN34_INTERNAL_025748e9_4_k_cu_1ac5269e6thrust24THRUST_300001_SM_1000_NS12placeholders2_1E - _ZN34_INTERNAL_025748e9_4_k_cu_1ac5269e4cuda3std6ranges3__45__cpo4dataE)
_ZN34_INTERNAL_025748e9_4_k_cu_1ac5269e4cuda3std6ranges3__45__cpo4dataE:
	.zero		1
	.type		_ZN34_INTERNAL_025748e9_4_k_cu_1ac5269e6thrust24THRUST_300001_SM_1000_NS12placeholders2_1E,@object
	.size		_ZN34_INTERNAL_025748e9_4_k_cu_1ac5269e6thrust24THRUST_300001_SM_1000_NS12placeholders2_1E,(_ZN34_INTERNAL_025748e9_4_k_cu_1ac5269e4cuda3std3__45__cpo5beginE - _ZN34_INTERNAL_025748e9_4_k_cu_1ac5269e6thrust24THRUST_300001_SM_1000_NS12placeholders2_1E)
_ZN34_INTERNAL_025748e9_4_k_cu_1ac5269e6thrust24THRUST_300001_SM_1000_NS12placeholders2_1E:
	.zero		1
	.type		_ZN34_INTERNAL_025748e9_4_k_cu_1ac5269e4cuda3std3__45__cpo5beginE,@object
	.size		_ZN34_INTERNAL_025748e9_4_k_cu_1ac5269e4cuda3std3__45__cpo5beginE,(_ZN34_INTERNAL_025748e9_4_k_cu_1ac5269e4cuda3std6ranges3__45__cpo5beginE - _ZN34_INTERNAL_025748e9_4_k_cu_1ac5269e4cuda3std3__45__cpo5beginE)
_ZN34_INTERNAL_025748e9_4_k_cu_1ac5269e4cuda3std3__45__cpo5beginE:
	.zero		1
	.type		_ZN34_INTERNAL_025748e9_4_k_cu_1ac5269e4cuda3std6ranges3__45__cpo5beginE,@object
	.size		_ZN34_INTERNAL_025748e9_4_k_cu_1ac5269e4cuda3std6ranges3__45__cpo5beginE,(_ZN34_INTERNAL_025748e9_4_k_cu_1ac5269e6thrust24THRUST_300001_SM_1000_NS12placeholders2_5E - _ZN34_INTERNAL_025748e9_4_k_cu_1ac5269e4cuda3std6ranges3__45__cpo5beginE)
_ZN34_INTERNAL_025748e9_4_k_cu_1ac5269e4cuda3std6ranges3__45__cpo5beginE:
	.zero		1
	.type		_ZN34_INTERNAL_025748e9_4_k_cu_1ac5269e6thrust24THRUST_300001_SM_1000_NS12placeholders2_5E,@object
	.size		_ZN34_INTERNAL_025748e9_4_k_cu_1ac5269e6thrust24THRUST_300001_SM_1000_NS12placeholders2_5E,(_ZN34_INTERNAL_025748e9_4_k_cu_1ac5269e4cuda3std3__45__cpo6rbeginE - _ZN34_INTERNAL_025748e9_4_k_cu_1ac5269e6thrust24THRUST_300001_SM_1000_NS12placeholders2_5E)
_ZN34_INTERNAL_025748e9_4_k_cu_1ac5269e6thrust24THRUST_300001_SM_1000_NS12placeholders2_5E:
	.zero		1
	.type		_ZN34_INTERNAL_025748e9_4_k_cu_1ac5269e4cuda3std3__45__cpo6rbeginE,@object
	.size		_ZN34_INTERNAL_025748e9_4_k_cu_1ac5269e4cuda3std3__45__cpo6rbeginE,(_ZN34_INTERNAL_025748e9_4_k_cu_1ac5269e4cuda3std6ranges3__45__cpo7advanceE - _ZN34_INTERNAL_025748e9_4_k_cu_1ac5269e4cuda3std3__45__cpo6rbeginE)
_ZN34_INTERNAL_025748e9_4_k_cu_1ac5269e4cuda3std3__45__cpo6rbeginE:
	.zero		1
	.type		_ZN34_INTERNAL_025748e9_4_k_cu_1ac5269e4cuda3std6ranges3__45__cpo7advanceE,@object
	.size		_ZN34_INTERNAL_025748e9_4_k_cu_1ac5269e4cuda3std6ranges3__45__cpo7advanceE,(_ZN34_INTERNAL_025748e9_4_k_cu_1ac5269e4cuda3std3__47nulloptE - _ZN34_INTERNAL_025748e9_4_k_cu_1ac5269e4cuda3std6ranges3__45__cpo7advanceE)
_ZN34_INTERNAL_025748e9_4_k_cu_1ac5269e4cuda3std6ranges3__45__cpo7advanceE:
	.zero		1
	.type		_ZN34_INTERNAL_025748e9_4_k_cu_1ac5269e4cuda3std3__47nulloptE,@object
	.size		_ZN34_INTERNAL_025748e9_4_k_cu_1ac5269e4cuda3std3__47nulloptE,(_ZN34_INTERNAL_025748e9_4_k_cu_1ac5269e4cuda3std6ranges3__45__cpo8distanceE - _ZN34_INTERNAL_025748e9_4_k_cu_1ac5269e4cuda3std3__47nulloptE)
_ZN34_INTERNAL_025748e9_4_k_cu_1ac5269e4cuda3std3__47nulloptE:
	.zero		1
	.type		_ZN34_INTERNAL_025748e9_4_k_cu_1ac5269e4cuda3std6ranges3__45__cpo8distanceE,@object
	.size		_ZN34_INTERNAL_025748e9_4_k_cu_1ac5269e4cuda3std6ranges3__45__cpo8distanceE,(_ZN34_INTERNAL_025748e9_4_k_cu_1ac5269e6thrust24THRUST_300001_SM_1000_NS12placeholders3_10E - _ZN34_INTERNAL_025748e9_4_k_cu_1ac5269e4cuda3std6ranges3__45__cpo8distanceE)
_ZN34_INTERNAL_025748e9_4_k_cu_1ac5269e4cuda3std6ranges3__45__cpo8distanceE:
	.zero		1
	.type		_ZN34_INTERNAL_025748e9_4_k_cu_1ac5269e6thrust24THRUST_300001_SM_1000_NS12placeholders3_10E,@object
	.size		_ZN34_INTERNAL_025748e9_4_k_cu_1ac5269e6thrust24THRUST_300001_SM_1000_NS12placeholders3_10E,(_ZN34_INTERNAL_025748e9_4_k_cu_1ac5269e4cuda3std3__419piecewise_constructE - _ZN34_INTERNAL_025748e9_4_k_cu_1ac5269e6thrust24THRUST_300001_SM_1000_NS12placeholders3_10E)
_ZN34_INTERNAL_025748e9_4_k_cu_1ac5269e6thrust24THRUST_300001_SM_1000_NS12placeholders3_10E:
	.zero		1
	.type		_ZN34_INTERNAL_025748e9_4_k_cu_1ac5269e4cuda3std3__419piecewise_constructE,@object
	.size		_ZN34_INTERNAL_025748e9_4_k_cu_1ac5269e4cuda3std3__419piecewise_constructE,(_ZN34_INTERNAL_025748e9_4_k_cu_1ac5269e4cuda3std6ranges3__45__cpo5cdataE - _ZN34_INTERNAL_025748e9_4_k_cu_1ac5269e4cuda3std3__419piecewise_constructE)
_ZN34_INTERNAL_025748e9_4_k_cu_1ac5269e4cuda3std3__419piecewise_constructE:
	.zero		1
	.type		_ZN34_INTERNAL_025748e9_4_k_cu_1ac5269e4cuda3std6ranges3__45__cpo5cdataE,@object
	.size		_ZN34_INTERNAL_025748e9_4_k_cu_1ac5269e4cuda3std6ranges3__45__cpo5cdataE,(_ZN34_INTERNAL_025748e9_4_k_cu_1ac5269e6thrust24THRUST_300001_SM_1000_NS12placeholders2_2E - _ZN34_INTERNAL_025748e9_4_k_cu_1ac5269e4cuda3std6ranges3__45__cpo5cdataE)
_ZN34_INTERNAL_025748e9_4_k_cu_1ac5269e4cuda3std6ranges3__45__cpo5cdataE:
	.zero		1
	.type		_ZN34_INTERNAL_025748e9_4_k_cu_1ac5269e6thrust24THRUST_300001_SM_1000_NS12placeholders2_2E,@object
	.size		_ZN34_INTERNAL_025748e9_4_k_cu_1ac5269e6thrust24THRUST_300001_SM_1000_NS12placeholders2_2E,(_ZN34_INTERNAL_025748e9_4_k_cu_1ac5269e4cuda3std3__45__cpo3endE - _ZN34_INTERNAL_025748e9_4_k_cu_1ac5269e6thrust24THRUST_300001_SM_1000_NS12placeholders2_2E)
_ZN34_INTERNAL_025748e9_4_k_cu_1ac5269e6thrust24THRUST_300001_SM_1000_NS12placeholders2_2E:
	.zero		1
	.type		_ZN34_INTERNAL_025748e9_4_k_cu_1ac5269e4cuda3std3__45__cpo3endE,@object
	.size		_ZN34_INTERNAL_025748e9_4_k_cu_1ac5269e4cuda3std3__45__cpo3endE,(_ZN34_INTERNAL_025748e9_4_k_cu_1ac5269e4cuda3std6ranges3__45__cpo3endE - _ZN34_INTERNAL_025748e9_4_k_cu_1ac5269e4cuda3std3__45__cpo3endE)
_ZN34_INTERNAL_025748e9_4_k_cu_1ac5269e4cuda3std3__45__cpo3endE:
	.zero		1
	.type		_ZN34_INTERNAL_025748e9_4_k_cu_1ac5269e4cuda3std6ranges3__45__cpo3endE,@object
	.size		_ZN34_INTERNAL_025748e9_4_k_cu_1ac5269e4cuda3std6ranges3__45__cpo3endE,(_ZN34_INTERNAL_025748e9_4_k_cu_1ac5269e6thrust24THRUST_300001_SM_1000_NS12placeholders2_6E - _ZN34_INTERNAL_025748e9_4_k_cu_1ac5269e4cuda3std6ranges3__45__cpo3endE)
_ZN34_INTERNAL_025748e9_4_k_cu_1ac5269e4cuda3std6ranges3__45__cpo3endE:
	.zero		1
	.type		_ZN34_INTERNAL_025748e9_4_k_cu_1ac5269e6thrust24THRUST_300001_SM_1000_NS12placeholders2_6E,@object
	.size		_ZN34_INTERNAL_025748e9_4_k_cu_1ac5269e6thrust24THRUST_300001_SM_1000_NS12placeholders2_6E,(_ZN34_INTERNAL_025748e9_4_k_cu_1ac5269e4cuda3std3__45__cpo4rendE - _ZN34_INTERNAL_025748e9_4_k_cu_1ac5269e6thrust24THRUST_300001_SM_1000_NS12placeholders2_6E)
_ZN34_INTERNAL_025748e9_4_k_cu_1ac5269e6thrust24THRUST_300001_SM_1000_NS12placeholders2_6E:
	.zero		1
	.type		_ZN34_INTERNAL_025748e9_4_k_cu_1ac5269e4cuda3std3__45__cpo4rendE,@object
	.size		_ZN34_INTERNAL_025748e9_4_k_cu_1ac5269e4cuda3std3__45__cpo4rendE,(_ZN34_INTERNAL_025748e9_4_k_cu_1ac5269e4cuda3std6ranges3__45__cpo9iter_swapE - _ZN34_INTERNAL_025748e9_4_k_cu_1ac5269e4cuda3std3__45__cpo4rendE)
_ZN34_INTERNAL_025748e9_4_k_cu_1ac5269e4cuda3std3__45__cpo4rendE:
	.zero		1
	.type		_ZN34_INTERNAL_025748e9_4_k_cu_1ac5269e4cuda3std6ranges3__45__cpo9iter_swapE,@object
	.size		_ZN34_INTERNAL_025748e9_4_k_cu_1ac5269e4cuda3std6ranges3__45__cpo9iter_swapE,(_ZN34_INTERNAL_025748e9_4_k_cu_1ac5269e4cuda3std3__48unexpectE - _ZN34_INTERNAL_025748e9_4_k_cu_1ac5269e4cuda3std6ranges3__45__cpo9iter_swapE)
_ZN34_INTERNAL_025748e9_4_k_cu_1ac5269e4cuda3std6ranges3__45__cpo9iter_swapE:
	.zero		1
	.type		_ZN34_INTERNAL_025748e9_4_k_cu_1ac5269e4cuda3std3__48unexpectE,@object
	.size		_ZN34_INTERNAL_025748e9_4_k_cu_1ac5269e4cuda3std3__48unexpectE,(_ZN34_INTERNAL_025748e9_4_k_cu_1ac5269e6thrust24THRUST_300001_SM_1000_NS8cuda_cub3parE - _ZN34_INTERNAL_025748e9_4_k_cu_1ac5269e4cuda3std3__48unexpectE)
_ZN34_INTERNAL_025748e9_4_k_cu_1ac5269e4cuda3std3__48unexpectE:
	.zero		1
	.type		_ZN34_INTERNAL_025748e9_4_k_cu_1ac5269e6thrust24THRUST_300001_SM_1000_NS8cuda_cub3parE,@object
	.size		_ZN34_INTERNAL_025748e9_4_k_cu_1ac5269e6thrust24THRUST_300001_SM_1000_NS8cuda_cub3parE,(_ZN34_INTERNAL_025748e9_4_k_cu_1ac5269e6thrust24THRUST_300001_SM_1000_NS12placeholders2_4E - _ZN34_INTERNAL_025748e9_4_k_cu_1ac5269e6thrust24THRUST_300001_SM_1000_NS8cuda_cub3parE)
_ZN34_INTERNAL_025748e9_4_k_cu_1ac5269e6thrust24THRUST_300001_SM_1000_NS8cuda_cub3parE:
	.zero		1
	.type		_ZN34_INTERNAL_025748e9_4_k_cu_1ac5269e6thrust24THRUST_300001_SM_1000_NS12placeholders2_4E,@object
	.size		_ZN34_INTERNAL_025748e9_4_k_cu_1ac5269e6thrust24THRUST_300001_SM_1000_NS12placeholders2_4E,(_ZN34_INTERNAL_025748e9_4_k_cu_1ac5269e4cuda3std3__45__cpo4cendE - _ZN34_INTERNAL_025748e9_4_k_cu_1ac5269e6thrust24THRUST_300001_SM_1000_NS12placeholders2_4E)
_ZN34_INTERNAL_025748e9_4_k_cu_1ac5269e6thrust24THRUST_300001_SM_1000_NS12placeholders2_4E:
	.zero		1
	.type		_ZN34_INTERNAL_025748e9_4_k_cu_1ac5269e4cuda3std3__45__cpo4cendE,@object
	.size		_ZN34_INTERNAL_025748e9_4_k_cu_1ac5269e4cuda3std3__45__cpo4cendE,(_ZN34_INTERNAL_025748e9_4_k_cu_1ac5269e4cuda3std6ranges3__45__cpo4cendE - _ZN34_INTERNAL_025748e9_4_k_cu_1ac5269e4cuda3std3__45__cpo4cendE)
_ZN34_INTERNAL_025748e9_4_k_cu_1ac5269e4cuda3std3__45__cpo4cendE:
	.zero		1
	.type		_ZN34_INTERNAL_025748e9_4_k_cu_1ac5269e4cuda3std6ranges3__45__cpo4cendE,@object
	.size		_ZN34_INTERNAL_025748e9_4_k_cu_1ac5269e4cuda3std6ranges3__45__cpo4cendE,(_ZN34_INTERNAL_025748e9_4_k_cu_1ac5269e4cuda3std3__420unreachable_sentinelE - _ZN34_INTERNAL_025748e9_4_k_cu_1ac5269e4cuda3std6ranges3__45__cpo4cendE)
_ZN34_INTERNAL_025748e9_4_k_cu_1ac5269e4cuda3std6ranges3__45__cpo4cendE:
	.zero		1
	.type		_ZN34_INTERNAL_025748e9_4_k_cu_1ac5269e4cuda3std3__420unreachable_sentinelE,@object
	.size		_ZN34_INTERNAL_025748e9_4_k_cu_1ac5269e4cuda3std3__420unreachable_sentinelE,(_ZN34_INTERNAL_025748e9_4_k_cu_1ac5269e4cuda3std6ranges3__45__cpo5ssizeE - _ZN34_INTERNAL_025748e9_4_k_cu_1ac5269e4cuda3std3__420unreachable_sentinelE)
_ZN34_INTERNAL_025748e9_4_k_cu_1ac5269e4cuda3std3__420unreachable_sentinelE:
	.zero		1
	.type		_ZN34_INTERNAL_025748e9_4_k_cu_1ac5269e4cuda3std6ranges3__45__cpo5ssizeE,@object
	.size		_ZN34_INTERNAL_025748e9_4_k_cu_1ac5269e4cuda3std6ranges3__45__cpo5ssizeE,(_ZN34_INTERNAL_025748e9_4_k_cu_1ac5269e6thrust24THRUST_300001_SM_1000_NS12placeholders2_8E - _ZN34_INTERNAL_025748e9_4_k_cu_1ac5269e4cuda3std6ranges3__45__cpo5ssizeE)
_ZN34_INTERNAL_025748e9_4_k_cu_1ac5269e4cuda3std6ranges3__45__cpo5ssizeE:
	.zero		1
	.type		_ZN34_INTERNAL_025748e9_4_k_cu_1ac5269e6thrust24THRUST_300001_SM_1000_NS12placeholders2_8E,@object
	.size		_ZN34_INTERNAL_025748e9_4_k_cu_1ac5269e6thrust24THRUST_300001_SM_1000_NS12placeholders2_8E,(_ZN34_INTERNAL_025748e9_4_k_cu_1ac5269e4cuda3std3__45__cpo5crendE - _ZN34_INTERNAL_025748e9_4_k_cu_1ac5269e6thrust24THRUST_300001_SM_1000_NS12placeholders2_8E)
_ZN34_INTERNAL_025748e9_4_k_cu_1ac5269e6thrust24THRUST_300001_SM_1000_NS12placeholders2_8E:
	.zero		1
	.type		_ZN34_INTERNAL_025748e9_4_k_cu_1ac5269e4cuda3std3__45__cpo5crendE,@object
	.size		_ZN34_INTERNAL_025748e9_4_k_cu_1ac5269e4cuda3std3__45__cpo5crendE,(_ZN34_INTERNAL_025748e9_4_k_cu_1ac5269e4cuda3std6ranges3__45__cpo4prevE - _ZN34_INTERNAL_025748e9_4_k_cu_1ac5269e4cuda3std3__45__cpo5crendE)
_ZN34_INTERNAL_025748e9_4_k_cu_1ac5269e4cuda3std3__45__cpo5crendE:
	.zero		1
	.type		_ZN34_INTERNAL_025748e9_4_k_cu_1ac5269e4cuda3std6ranges3__45__cpo4prevE,@object
	.size		_ZN34_INTERNAL_025748e9_4_k_cu_1ac5269e4cuda3std6ranges3__45__cpo4prevE,(_ZN34_INTERNAL_025748e9_4_k_cu_1ac5269e4cuda3std6ranges3__45__cpo9iter_moveE - _ZN34_INTERNAL_025748e9_4_k_cu_1ac5269e4cuda3std6ranges3__45__cpo4prevE)
_ZN34_INTERNAL_025748e9_4_k_cu_1ac5269e4cuda3std6ranges3__45__cpo4prevE:
	.zero		1
	.type		_ZN34_INTERNAL_025748e9_4_k_cu_1ac5269e4cuda3std6ranges3__45__cpo9iter_moveE,@object
	.size		_ZN34_INTERNAL_025748e9_4_k_cu_1ac5269e4cuda3std6ranges3__45__cpo9iter_moveE,(_ZN34_INTERNAL_025748e9_4_k_cu_1ac5269e6thrust24THRUST_300001_SM_1000_NS6system6detail10sequential3seqE - _ZN34_INTERNAL_025748e9_4_k_cu_1ac5269e4cuda3std6ranges3__45__cpo9iter_moveE)
_ZN34_INTERNAL_025748e9_4_k_cu_1ac5269e4cuda3std6ranges3__45__cpo9iter_moveE:
	.zero		1
	.type		_ZN34_INTERNAL_025748e9_4_k_cu_1ac5269e6thrust24THRUST_300001_SM_1000_NS6system6detail10sequential3seqE,@object
	.size		_ZN34_INTERNAL_025748e9_4_k_cu_1ac5269e6thrust24THRUST_300001_SM_1000_NS6system6detail10sequential3seqE,(.L_31 - _ZN34_INTERNAL_025748e9_4_k_cu_1ac5269e6thrust24THRUST_300001_SM_1000_NS6system6detail10sequential3seqE)
_ZN34_INTERNAL_025748e9_4_k_cu_1ac5269e6thrust24THRUST_300001_SM_1000_NS6system6detail10sequential3seqE:
	.zero		1
.L_31:


//--------------------- .nv.shared._ZN3cub18CUB_300001_SM_10006detail11EmptyKernelIvEEvv --------------------------
	.section	.nv.shared._ZN3cub18CUB_300001_SM_10006detail11EmptyKernelIvEEvv,"aw",@nobits
	.sectionflags	@""
	.align	16
	.zero		1024


//--------------------- .nv.shared._Z4scanPiS_i   --------------------------
	.section	.nv.shared._Z4scanPiS_i,"aw",@nobits
	.sectionflags	@""
	.align	16
	.zero		1024


//--------------------- .nv.shared._Z13maskKernelVecPiS_i --------------------------
	.section	.nv.shared._Z13maskKernelVecPiS_i,"aw",@nobits
	.sectionflags	@""
	.align	16
	.zero		1024


//--------------------- .nv.shared._Z10maskKernelPiS_i --------------------------
	.section	.nv.shared._Z10maskKernelPiS_i,"aw",@nobits
	.sectionflags	@""
	.align	16
	.zero		1024


//--------------------- .nv.shared._Z13scatterKernelPiS_S_S_S_ --------------------------
	.section	.nv.shared._Z13scatterKernelPiS_S_S_S_,"aw",@nobits
	.sectionflags	@""
	.align	16
	.zero		1024


//--------------------- .nv.shared._Z13compactKernelPiS_S_S_i --------------------------
	.section	.nv.shared._Z13compactKernelPiS_S_S_i,"aw",@nobits
	.sectionflags	@""
	.align	16
	.zero		1024


//--------------------- .nv.constant0._ZN3cub18CUB_300001_SM_10006detail8for_each13static_kernelINS2_12policy_hub_t12policy_500_tEmN6thrust24THRUST_300001_SM_1000_NS8cuda_cub20__uninitialized_fill7functorINS7_10device_ptrIiEEiEEEEvT0_T1_ --------------------------
	.section	.nv.constant0._ZN3cub18CUB_300001_SM_10006detail8for_each13static_kernelINS2_12policy_hub_t12policy_500_tEmN6thrust24THRUST_300001_SM_1000_NS8cuda_cub20__uninitialized_fill7functorINS7_10device_ptrIiEEiEEEEvT0_T1_,"a",@progbits
	.sectionflags	@""
	.align	4
.nv.constant0._ZN3cub18CUB_300001_SM_10006detail8for_each13static_kernelINS2_12policy_hub_t12policy_500_tEmN6thrust24THRUST_300001_SM_1000_NS8cuda_cub20__uninitialized_fill7functorINS7_10device_ptrIiEEiEEEEvT0_T1_:
	.zero		920


//--------------------- .nv.constant0._ZN3cub18CUB_300001_SM_10006detail11EmptyKernelIvEEvv --------------------------
	.section	.nv.constant0._ZN3cub18CUB_300001_SM_10006detail11EmptyKernelIvEEvv,"a",@progbits
	.sectionflags	@""
	.align	4
.nv.constant0._ZN3cub18CUB_300001_SM_10006detail11EmptyKernelIvEEvv:
	.zero		896


//--------------------- .nv.constant0._Z4scanPiS_i --------------------------
	.section	.nv.constant0._Z4scanPiS_i,"a",@progbits
	.sectionflags	@""
	.align	4
.nv.constant0._Z4scanPiS_i:
	.zero		916


//--------------------- .nv.constant0._Z13maskKernelVecPiS_i --------------------------
	.section	.nv.constant0._Z13maskKernelVecPiS_i,"a",@progbits
	.sectionflags	@""
	.align	4
.nv.constant0._Z13maskKernelVecPiS_i:
	.zero		916


//--------------------- .nv.constant0._Z10maskKernelPiS_i --------------------------
	.section	.nv.constant0._Z10maskKernelPiS_i,"a",@progbits
	.sectionflags	@""
	.align	4
.nv.constant0._Z10maskKernelPiS_i:
	.zero		916


//--------------------- .nv.constant0._Z13scatterKernelPiS_S_S_S_ --------------------------
	.section	.nv.constant0._Z13scatterKernelPiS_S_S_S_,"a",@progbits
	.sectionflags	@""
	.align	4
.nv.constant0._Z13scatterKernelPiS_S_S_S_:
	.zero		936


//--------------------- .nv.constant0._Z13compactKernelPiS_S_S_i --------------------------
	.section	.nv.constant0._Z13compactKernelPiS_S_S_i,"a",@progbits
	.sectionflags	@""
	.align	4
.nv.constant0._Z13compactKernelPiS_S_S_i:
	.zero		932


//--------------------- SYMBOLS --------------------------

	.type		.nv.reservedSmem.offset0,@object
	.size		.nv.reservedSmem.offset0,0x4
	.type		.nv.reservedSmem.cap,@object
	.size		.nv.reservedSmem.cap,0x4
